	.target	sm_90a

	.elftype	@"ET_EXEC"


//--------------------- .note.nv.tkinfo           --------------------------
	.section	.note.nv.tkinfo,"",@"SHT_NOTE"
	.sectionflags	@"SHF_NOTE_NV_TKINFO"
	.tkinfo
        /*0018*/ 	.word	0x00000002
        /*0030*/ 	.string	""
        /*0030*/ 	.string	"ptxas"
        /*0030*/ 	.string	"Cuda compilation tools, release 13.0, V13.0.88"
        /*0030*/ 	.string	"Build cuda_13.0.r13.0/compiler.36424714_0"
        /*0030*/ 	.string	"-v  -suppress-debug-info  -lineinfo  -arch sm_90a "



//--------------------- .note.nv.cuinfo           --------------------------
	.section	.note.nv.cuinfo,"",@"SHT_NOTE"
	.sectionflags	@"SHF_NOTE_NV_CUINFO"
        /*0018*/ 	.short	0x0002
        /*001a*/ 	.short	0x005a
        /*001c*/ 	.short	0x0082
	.zero		2


//--------------------- .nv.info                  --------------------------
	.section	.nv.info,"",@"SHT_CUDA_INFO"
	.align	4


	//----- nvinfo : EIATTR_REGCOUNT
	.align		4
        /*0000*/ 	.byte	0x04, 0x2f
        /*0002*/ 	.short	(.L_1 - .L_0)
	.align		4
.L_0:
        /*0004*/ 	.word	index@(gluon_wgmma)
        /*0008*/ 	.word	0x0000005a


	//----- nvinfo : EIATTR_FRAME_SIZE
	.align		4
.L_1:
        /*000c*/ 	.byte	0x04, 0x11
        /*000e*/ 	.short	(.L_3 - .L_2)
	.align		4
.L_2:
        /*0010*/ 	.word	index@(gluon_wgmma)
        /*0014*/ 	.word	0x00000000


	//----- nvinfo : EIATTR_MIN_STACK_SIZE
	.align		4
.L_3:
        /*0018*/ 	.byte	0x04, 0x12
        /*001a*/ 	.short	(.L_5 - .L_4)
	.align		4
.L_4:
        /*001c*/ 	.word	index@(gluon_wgmma)
        /*0020*/ 	.word	0x00000000
.L_5:


//--------------------- .nv.compat                --------------------------
	.section	.nv.compat,"",@"SHT_CUDA_COMPAT_INFO"
	.align	4
        /*0000*/ 	.byte	0x02, 0x09, 0x01, 0x00, 0x02, 0x02, 0x04, 0x00, 0x02, 0x05, 0x05, 0x00, 0x03, 0x07, 0x01, 0x01
        /*0010*/ 	.byte	0x02, 0x03, 0x03, 0x00, 0x02, 0x06, 0x01, 0x00, 0x04, 0x0b, 0x08, 0x00, 0x00, 0x00, 0x00, 0x00
        /*0020*/ 	.byte	0x00, 0x00, 0x00, 0x00


//--------------------- .nv.info.gluon_wgmma      --------------------------
	.section	.nv.info.gluon_wgmma,"",@"SHT_CUDA_INFO"
	.sectionflags	@""
	.align	4


	//----- nvinfo : EIATTR_CUDA_API_VERSION
	.align		4
        /*0000*/ 	.byte	0x04, 0x37
        /*0002*/ 	.short	(.L_7 - .L_6)
.L_6:
        /*0004*/ 	.word	0x00000082


	//----- nvinfo : EIATTR_KPARAM_INFO
	.align		4
.L_7:
        /*0008*/ 	.byte	0x04, 0x17
        /*000a*/ 	.short	(.L_9 - .L_8)
.L_8:
        /*000c*/ 	.word	0x00000000
        /*0010*/ 	.short	0x000a
        /*0012*/ 	.short	0x0048
        /*0014*/ 	.byte	0x00, 0xf4, 0x21, 0x00


	//----- nvinfo : EIATTR_KPARAM_INFO
	.align		4
.L_9:
        /*0018*/ 	.byte	0x04, 0x17
        /*001a*/ 	.short	(.L_11 - .L_10)
.L_10:
        /*001c*/ 	.word	0x00000000
        /*0020*/ 	.short	0x0009
        /*0022*/ 	.short	0x0040
        /*0024*/ 	.byte	0x00, 0xf4, 0x21, 0x00


	//----- nvinfo : EIATTR_KPARAM_INFO
	.align		4
.L_11:
        /*0028*/ 	.byte	0x04, 0x17
        /*002a*/ 	.short	(.L_13 - .L_12)
.L_12:
        /*002c*/ 	.word	0x00000000
        /*0030*/ 	.short	0x0008
        /*0032*/ 	.short	0x0038
        /*0034*/ 	.byte	0x00, 0xf0, 0x21, 0x00


	//----- nvinfo : EIATTR_KPARAM_INFO
	.align		4
.L_13:
        /*0038*/ 	.byte	0x04, 0x17
        /*003a*/ 	.short	(.L_15 - .L_14)
.L_14:
        /*003c*/ 	.word	0x00000000
        /*0040*/ 	.short	0x0007
        /*0042*/ 	.short	0x0030
        /*0044*/ 	.byte	0x00, 0xf0, 0x21, 0x00


	//----- nvinfo : EIATTR_KPARAM_INFO
	.align		4
.L_15:
        /*0048*/ 	.byte	0x04, 0x17
        /*004a*/ 	.short	(.L_17 - .L_16)
.L_16:
        /*004c*/ 	.word	0x00000000
        /*0050*/ 	.short	0x0006
        /*0052*/ 	.short	0x0028
        /*0054*/ 	.byte	0x00, 0xf0, 0x21, 0x00


	//----- nvinfo : EIATTR_KPARAM_INFO
	.align		4
.L_17:
        /*0058*/ 	.byte	0x04, 0x17
        /*005a*/ 	.short	(.L_19 - .L_18)
.L_18:
        /*005c*/ 	.word	0x00000000
        /*0060*/ 	.short	0x0005
        /*0062*/ 	.short	0x0020
        /*0064*/ 	.byte	0x00, 0xf0, 0x11, 0x00


	//----- nvinfo : EIATTR_KPARAM_INFO
	.align		4
.L_19:
        /*0068*/ 	.byte	0x04, 0x17
        /*006a*/ 	.short	(.L_21 - .L_20)
.L_20:
        /*006c*/ 	.word	0x00000000
        /*0070*/ 	.short	0x0004
        /*0072*/ 	.short	0x001c
        /*0074*/ 	.byte	0x00, 0xf0, 0x11, 0x00


	//----- nvinfo : EIATTR_KPARAM_INFO
	.align		4
.L_21:
        /*0078*/ 	.byte	0x04, 0x17
        /*007a*/ 	.short	(.L_23 - .L_22)
.L_22:
        /*007c*/ 	.word	0x00000000
        /*0080*/ 	.short	0x0003
        /*0082*/ 	.short	0x0018
        /*0084*/ 	.byte	0x00, 0xf0, 0x11, 0x00


	//----- nvinfo : EIATTR_KPARAM_INFO
	.align		4
.L_23:
        /*0088*/ 	.byte	0x04, 0x17
        /*008a*/ 	.short	(.L_25 - .L_24)
.L_24:
        /*008c*/ 	.word	0x00000000
        /*0090*/ 	.short	0x0002
        /*0092*/ 	.short	0x0010
        /*0094*/ 	.byte	0x00, 0xf4, 0x21, 0x00


	//----- nvinfo : EIATTR_KPARAM_INFO
	.align		4
.L_25:
        /*0098*/ 	.byte	0x04, 0x17
        /*009a*/ 	.short	(.L_27 - .L_26)
.L_26:
        /*009c*/ 	.word	0x00000000
        /*00a0*/ 	.short	0x0001
        /*00a2*/ 	.short	0x0008
        /*00a4*/ 	.byte	0x00, 0xf4, 0x21, 0x00


	//----- nvinfo : EIATTR_KPARAM_INFO
	.align		4
.L_27:
        /*00a8*/ 	.byte	0x04, 0x17
        /*00aa*/ 	.short	(.L_29 - .L_28)
.L_28:
        /*00ac*/ 	.word	0x00000000
        /*00b0*/ 	.short	0x0000
        /*00b2*/ 	.short	0x0000
        /*00b4*/ 	.byte	0x00, 0xf4, 0x21, 0x00


	//----- nvinfo : EIATTR_SPARSE_MMA_MASK
	.align		4
.L_29:
        /*00b8*/ 	.byte	0x03, 0x50
        /*00ba*/ 	.short	0x0000


	//----- nvinfo : EIATTR_MAXREG_COUNT
	.align		4
        /*00bc*/ 	.byte	0x03, 0x1b
        /*00be*/ 	.short	0x00ff


	//----- nvinfo : EIATTR_NUM_BARRIERS
	.align		4
        /*00c0*/ 	.byte	0x02, 0x4c
        /*00c2*/ 	.byte	0x01
	.zero		1


	//----- nvinfo : EIATTR_MERCURY_ISA_VERSION
	.align		4
        /*00c4*/ 	.byte	0x03, 0x5f
        /*00c6*/ 	.short	0x0101


	//----- nvinfo : EIATTR_INT_WARP_WIDE_INSTR_OFFSETS
	.align		4
        /*00c8*/ 	.byte	0x04, 0x31
        /*00ca*/ 	.short	(.L_31 - .L_30)


	//   ....[0]....
.L_30:
        /*00cc*/ 	.word	0x00001420


	//   ....[1]....
        /*00d0*/ 	.word	0x00001440


	//   ....[2]....
        /*00d4*/ 	.word	0x000014f0


	//   ....[3]....
        /*00d8*/ 	.word	0x00001880


	//   ....[4]....
        /*00dc*/ 	.word	0x00001890


	//   ....[5]....
        /*00e0*/ 	.word	0x00001900


	//   ....[6]....
        /*00e4*/ 	.word	0x00001910


	//   ....[7]....
        /*00e8*/ 	.word	0x00001d90


	//   ....[8]....
        /*00ec*/ 	.word	0x00001db0


	//----- nvinfo : EIATTR_COOP_GROUP_MASK_REGIDS
	.align		4
.L_31:
        /*00f0*/ 	.byte	0x04, 0x29
        /*00f2*/ 	.short	(.L_33 - .L_32)


	//   ....[0]....
.L_32:
        /*00f4*/ 	.word	0xffffffff


	//   ....[1]....
        /*00f8*/ 	.word	0xffffffff


	//   ....[2]....
        /*00fc*/ 	.word	0xffffffff


	//----- nvinfo : EIATTR_COOP_GROUP_INSTR_OFFSETS
	.align		4
.L_33:
        /*0100*/ 	.byte	0x04, 0x28
        /*0102*/ 	.short	(.L_35 - .L_34)


	//   ....[0]....
.L_34:
        /*0104*/ 	.word	0x00000150


	//   ....[1]....
        /*0108*/ 	.word	0x00000720


	//   ....[2]....
        /*010c*/ 	.word	0x00000cd0


	//----- nvinfo : EIATTR_MBARRIER_INSTR_OFFSETS
	.align		4
.L_35:
        /*0110*/ 	.byte	0x04, 0x39
        /*0112*/ 	.short	(.L_37 - .L_36)


	//   ....[0]....
.L_36:
        /*0114*/ 	.word	0x00001570
        /*0118*/ 	.word	0x000000ff
        /*011c*/ 	.word	0x00006000
        /*0120*/ 	.short	0x0100
        /*0122*/ 	.byte	0x14
	.zero		1


	//   ....[1]....
        /*0124*/ 	.word	0x00001590
        /*0128*/ 	.word	0x000000ff
        /*012c*/ 	.word	0x00006008
        /*0130*/ 	.short	0x0100
        /*0132*/ 	.byte	0x14
	.zero		1


	//   ....[2]....
        /*0134*/ 	.word	0x000019c0
        /*0138*/ 	.word	0x000000ff
        /*013c*/ 	.word	0x00006000
        /*0140*/ 	.short	0x010a
        /*0142*/ 	.byte	0x12
	.zero		1


	//   ....[3]....
        /*0144*/ 	.word	0x00001cf0
        /*0148*/ 	.word	0x000000ff
        /*014c*/ 	.word	0x00006000
        /*0150*/ 	.short	0x0108
        /*0152*/ 	.byte	0x14
	.zero		1


	//   ....[4]....
        /*0154*/ 	.word	0x00001e50
        /*0158*/ 	.word	0x000000ff
        /*015c*/ 	.word	0x00006008
        /*0160*/ 	.short	0x0108
        /*0162*/ 	.byte	0x14
	.zero		1


	//   ....[5]....
        /*0164*/ 	.word	0x00002080
        /*0168*/ 	.word	0x000000ff
        /*016c*/ 	.word	0x00006000
        /*0170*/ 	.short	0x010a
        /*0172*/ 	.byte	0x12
	.zero		1


	//----- nvinfo : EIATTR_NUM_MBARRIERS
	.align		4
.L_37:
        /*0174*/ 	.byte	0x03, 0x38
        /*0176*/ 	.short	0x0002


	//----- nvinfo : EIATTR_EXIT_INSTR_OFFSETS
	.align		4
        /*0178*/ 	.byte	0x04, 0x1c
        /*017a*/ 	.short	(.L_39 - .L_38)


	//   ....[0]....
.L_38:
        /*017c*/ 	.word	0x00002070


	//----- nvinfo : EIATTR_REQNTID
	.align		4
.L_39:
        /*0180*/ 	.byte	0x04, 0x10
        /*0182*/ 	.short	(.L_41 - .L_40)
.L_40:
        /*0184*/ 	.word	0x00000080
        /*0188*/ 	.word	0x00000001
        /*018c*/ 	.word	0x00000001


	//----- nvinfo : EIATTR_CRS_STACK_SIZE
	.align		4
.L_41:
        /*0190*/ 	.byte	0x04, 0x1e
        /*0192*/ 	.short	(.L_43 - .L_42)
.L_42:
        /*0194*/ 	.word	0x00000000


	//----- nvinfo : EIATTR_CBANK_PARAM_SIZE
	.align		4
.L_43:
        /*0198*/ 	.byte	0x03, 0x19
        /*019a*/ 	.short	0x0050


	//----- nvinfo : EIATTR_PARAM_CBANK
	.align		4
        /*019c*/ 	.byte	0x04, 0x0a
        /*019e*/ 	.short	(.L_45 - .L_44)
	.align		4
.L_44:
        /*01a0*/ 	.word	index@(.nv.constant0.gluon_wgmma)
        /*01a4*/ 	.short	0x0210
        /*01a6*/ 	.short	0x0050


	//----- nvinfo : EIATTR_SW_WAR
	.align		4
.L_45:
        /*01a8*/ 	.byte	0x04, 0x36
        /*01aa*/ 	.short	(.L_47 - .L_46)
.L_46:
        /*01ac*/ 	.word	0x00000008
.L_47:


//--------------------- .nv.callgraph             --------------------------
	.section	.nv.callgraph,"",@"SHT_CUDA_CALLGRAPH"
	.align	4
	.sectionentsize	8
	.align		4
        /*0000*/ 	.word	0x00000000
	.align		4
        /*0004*/ 	.word	0xffffffff
	.align		4
        /*0008*/ 	.word	0x00000000
	.align		4
        /*000c*/ 	.word	0xfffffffe
	.align		4
        /*0010*/ 	.word	0x00000000
	.align		4
        /*0014*/ 	.word	0xfffffffd
	.align		4
        /*0018*/ 	.word	0x00000000
	.align		4
        /*001c*/ 	.word	0xfffffffc


//--------------------- .text.gluon_wgmma         --------------------------
	.section	.text.gluon_wgmma,"ax",@progbits
	.align	128
        .global         gluon_wgmma
        .type           gluon_wgmma,@function
        .size           gluon_wgmma,(.L_x_52 - gluon_wgmma)
        .other          gluon_wgmma,@"STO_CUDA_ENTRY STV_DEFAULT"
gluon_wgmma:
.text.gluon_wgmma:
[----:B------:R-:W-:Y:S01]  /*0000*/  LDC R1, c[0x0][0x28] ;  /* 0x00000a00ff017b82 */ /* 0x000fe20000000800 */
[----:B------:R-:W1:Y:S07]  /*0010*/  S2R R0, SR_TID.X ;  /* 0x0000000000007919 */ /* 0x000e6e0000002100 */
[----:B------:R-:W2:Y:S01]  /*0020*/  S2UR UR4, SR_CgaCtaId ;  /* 0x00000000000479c3 */ /* 0x000ea20000008800 */
[----:B------:R-:W-:Y:S01]  /*0030*/  UMOV UR20, 0x400 ;  /* 0x0000040000147882 */ /* 0x000fe20000000000 */
[----:B------:R-:W-:Y:S01]  /*0040*/  ULDC UR6, c[0x0][0xc] ;  /* 0x0000030000067ab9 */ /* 0x000fe20000000800 */
[----:B------:R-:W-:Y:S01]  /*0050*/  ULDC.64 UR32, c[0x0][0x250] ;  /* 0x0000940000207ab9 */ /* 0x000fe20000000a00 */
[----:B------:R-:W-:Y:S04]  /*0060*/  BSSY B0, `(.L_x_0) ;  /* 0x000001f000007945 */ /* 0x000fe80003800000 */
[----:B------:R-:W3:Y:S08]  /*0070*/  LDC R3, c[0x0][0x228] ;  /* 0x00008a00ff037b82 */ /* 0x000ef00000000800 */
[----:B------:R-:W4:Y:S08]  /*0080*/  LDC R10, c[0x0][0x230] ;  /* 0x00008c00ff0a7b82 */ /* 0x000f300000000800 */
[----:B------:R-:W-:Y:S01]  /*0090*/  S2UR UR34, SR_CTAID.Y ;  /* 0x00000000002279c3 */ /* 0x000fe20000002600 */
[----:B--2---:R-:W-:-:S03]  /*00a0*/  ULEA UR20, UR4, UR20, 0x18 ;  /* 0x0000001404147291 */ /* 0x004fc6000f8ec03f */
[----:B------:R-:W-:Y:S01]  /*00b0*/  ULDC UR4, c[0x0][0x10] ;  /* 0x0000040000047ab9 */ /* 0x000fe20000000800 */
[----:B-1----:R-:W-:-:S03]  /*00c0*/  LOP3.LUT R2, R0, 0x7f, RZ, 0xc0, !PT ;  /* 0x0000007f00027812 */ /* 0x002fc600078ec0ff */
[----:B------:R-:W1:Y:S01]  /*00d0*/  S2UR UR5, SR_CTAID.Z ;  /* 0x00000000000579c3 */ /* 0x000e620000002700 */
[----:B---3--:R-:W-:Y:S01]  /*00e0*/  VIADD R3, R3, 0xffffffff ;  /* 0xffffffff03037836 */ /* 0x008fe20000000000 */
[C---:B------:R-:W-:Y:S02]  /*00f0*/  ISETP.GE.U32.AND P0, PT, R2.reuse, 0x20, PT ;  /* 0x000000200200780c */ /* 0x040fe40003f06070 */
[C---:B------:R-:W-:Y:S02]  /*0100*/  ISETP.NE.U32.AND P2, PT, R2.reuse, RZ, PT ;  /* 0x000000ff0200720c */ /* 0x040fe40003f45070 */
[----:B------:R-:W-:Y:S02]  /*0110*/  LEA R11, R2, UR20, 0x2 ;  /* 0x00000014020b7c11 */ /* 0x000fe4000f8e10ff */
[----:B------:R-:W2:Y:S01]  /*0120*/  S2UR UR23, SR_CTAID.X ;  /* 0x00000000001779c3 */ /* 0x000ea20000002500 */
[----:B----4-:R-:W-:-:S06]  /*0130*/  VIADD R12, R10, 0xffffffff ;  /* 0xffffffff0a0c7836 */ /* 0x010fcc0000000000 */
[----:B------:R3:W-:Y:S01]  /*0140*/  @!P0 STS [R11], RZ ;  /* 0x000000ff0b008388 */ /* 0x0007e20000000800 */
[----:B------:R-:W-:-:S03]  /*0150*/  NOP ;  /* 0x0000000000007918 */ /* 0x000fc60000000000 */
[----:B------:R3:W-:Y:S01]  /*0160*/  @!P2 STS [UR20+0x24], R3 ;  /* 0x00002403ff00a988 */ /* 0x0007e20008000814 */
[----:B-1----:R-:W-:-:S03]  /*0170*/  UIMAD UR4, UR5, UR4, UR34 ;  /* 0x00000004050472a4 */ /* 0x002fc6000f8e0222 */
[----:B------:R3:W-:Y:S01]  /*0180*/  @!P2 STS [UR20+0x20], R12 ;  /* 0x0000200cff00a988 */ /* 0x0007e20008000814 */
[----:B--2---:R-:W-:-:S04]  /*0190*/  UIMAD UR4, UR4, UR6, UR23 ;  /* 0x00000006040472a4 */ /* 0x004fc8000f8e0217 */
[----:B------:R-:W-:-:S03]  /*01a0*/  UIMAD UR5, UR4, 0x180, URZ ;  /* 0x00000180040578a4 */ /* 0x000fc6000f8e023f */
[----:B------:R-:W-:Y:S01]  /*01b0*/  UMOV UR4, URZ ;  /* 0x0000003f00047c82 */ /* 0x000fe20008000000 */
[----:B------:R-:W-:-:S04]  /*01c0*/  UIADD3 UR28, UP0, UR5, UR32, URZ ;  /* 0x00000020051c7290 */ /* 0x000fc8000ff1e03f */
[----:B------:R-:W-:Y:S01]  /*01d0*/  ULEA.HI.X.SX32 UR29, UR5, UR33, 0x1, UP0 ;  /* 0x00000021051d7291 */ /* 0x000fe200080f0e3f */
[----:B---3--:R-:W-:Y:S11]  /*01e0*/  @P2 BRA `(.L_x_1) ;  /* 0x0000000000182947 */ /* 0x008ff60003800000 */
[----:B------:R-:W1:Y:S01]  /*01f0*/  LDS R4, [UR20+0x8] ;  /* 0x00000814ff047984 */ /* 0x000e620008000800 */
[----:B------:R-:W2:Y:S01]  /*0200*/  LDC.64 R6, c[0x0][0x210] ;  /* 0x00008400ff067b82 */ /* 0x000ea20000000a00 */
[----:B------:R-:W-:Y:S02]  /*0210*/  IMAD.MOV.U32 R5, RZ, RZ, 0x70 ;  /* 0x00000070ff057424 */ /* 0x000fe400078e00ff */
[----:B--2---:R2:W-:Y:S03]  /*0220*/  STS.64 [UR20], R6 ;  /* 0x00000006ff007988 */ /* 0x0045e60008000a14 */
[----:B-1----:R-:W-:-:S05]  /*0230*/  LOP3.LUT R4, R4, 0x10, R5, 0xd8, !PT ;  /* 0x0000001004047812 */ /* 0x002fca00078ed805 */
[----:B------:R2:W-:Y:S02]  /*0240*/  STS [UR20+0x8], R4 ;  /* 0x00000804ff007988 */ /* 0x0005e40008000814 */
.L_x_1:
[----:B------:R-:W-:Y:S05]  /*0250*/  BSYNC B0 ;  /* 0x0000000000007941 */ /* 0x000fea0003800000 */
.L_x_0:
[----:B------:R-:W-:Y:S04]  /*0260*/  BSSY B0, `(.L_x_2) ;  /* 0x000000a000007945 */ /* 0x000fe80003800000 */
[----:B------:R-:W-:Y:S05]  /*0270*/  @P2 BRA `(.L_x_3) ;  /* 0x0000000000202947 */ /* 0x000fea0003800000 */
[----:B--2---:R-:W1:Y:S01]  /*0280*/  LDS R4, [UR20+0x34] ;  /* 0x00003414ff047984 */ /* 0x004e620008000800 */
[----:B------:R-:W-:Y:S02]  /*0290*/  IMAD.MOV.U32 R5, RZ, RZ, 0x1f000000 ;  /* 0x1f000000ff057424 */ /* 0x000fe400078e00ff */
[----:B------:R-:W-:Y:S01]  /*02a0*/  @!P2 IMAD.MOV.U32 R6, RZ, RZ, 0x7f ;  /* 0x0000007fff06a424 */ /* 0x000fe200078e00ff */
[----:B------:R-:W2:Y:S02]  /*02b0*/  @!P2 LDS R7, [UR20+0x38] ;  /* 0x00003814ff07a984 */ /* 0x000ea40008000800 */
[----:B-1----:R-:W-:Y:S02]  /*02c0*/  LOP3.LUT R4, R4, 0xff000000, R5, 0xb8, !PT ;  /* 0xff00000004047812 */ /* 0x002fe400078eb805 */
[----:B--2---:R-:W-:-:S03]  /*02d0*/  @!P2 LOP3.LUT R5, R7, 0xff, R6, 0xb8, !PT ;  /* 0x000000ff0705a812 */ /* 0x004fc600078eb806 */
[----:B------:R1:W-:Y:S04]  /*02e0*/  STS [UR20+0x34], R4 ;  /* 0x00003404ff007988 */ /* 0x0003e80008000814 */
[----:B------:R1:W-:Y:S02]  /*02f0*/  @!P2 STS [UR20+0x38], R5 ;  /* 0x00003805ff00a988 */ /* 0x0003e40008000814 */
.L_x_3:
[----:B------:R-:W-:Y:S05]  /*0300*/  BSYNC B0 ;  /* 0x0000000000007941 */ /* 0x000fea0003800000 */
.L_x_2:
[----:B------:R-:W-:Y:S04]  /*0310*/  BSSY B0, `(.L_x_4) ;  /* 0x000000e000007945 */ /* 0x000fe80003800000 */
[----:B------:R-:W-:Y:S05]  /*0320*/  @P2 BRA `(.L_x_5) ;  /* 0x0000000000302947 */ /* 0x000fea0003800000 */
[----:B-1----:R-:W1:Y:S01]  /*0330*/  LDS R5, [UR20+0x34] ;  /* 0x00003414ff057984 */ /* 0x002e620008000800 */
[----:B--2---:R-:W2:Y:S03]  /*0340*/  LDC.64 R6, c[0x0][0x238] ;  /* 0x00008e00ff067b82 */ /* 0x004ea60000000a00 */
[----:B------:R-:W3:Y:S01]  /*0350*/  LDS R4, [UR20+0x1c] ;  /* 0x00001c14ff047984 */ /* 0x000ee20008000800 */
[C---:B--2---:R-:W-:Y:S01]  /*0360*/  SHF.L.U64.HI R7, R6.reuse, 0x1, R7 ;  /* 0x0000000106077819 */ /* 0x044fe20000010207 */
[----:B------:R-:W-:-:S03]  /*0370*/  IMAD.SHL.U32 R6, R6, 0x2, RZ ;  /* 0x0000000206067824 */ /* 0x000fc600078e00ff */
[--C-:B------:R-:W-:Y:S02]  /*0380*/  SHF.R.U32.HI R9, RZ, 0x4, R7.reuse ;  /* 0x00000004ff097819 */ /* 0x100fe40000011607 */
[----:B------:R-:W-:-:S05]  /*0390*/  SHF.R.U64 R6, R6, 0x4, R7 ;  /* 0x0000000406067819 */ /* 0x000fca0000001207 */
[----:B------:R4:W-:Y:S01]  /*03a0*/  STS [UR20+0xc], R6 ;  /* 0x00000c06ff007988 */ /* 0x0009e20008000814 */
[----:B-1----:R-:W-:Y:S02]  /*03b0*/  LOP3.LUT R5, R5, 0x7, RZ, 0xb8, !PT ;  /* 0x0000000705057812 */ /* 0x002fe400078eb8ff */
[----:B---3--:R-:W-:-:S03]  /*03c0*/  LOP3.LUT R4, R4, 0xf, R9, 0xb8, !PT ;  /* 0x0000000f04047812 */ /* 0x008fc600078eb809 */
[----:B------:R4:W-:Y:S04]  /*03d0*/  STS [UR20+0x34], R5 ;  /* 0x00003405ff007988 */ /* 0x0009e80008000814 */
[----:B------:R4:W-:Y:S02]  /*03e0*/  STS [UR20+0x1c], R4 ;  /* 0x00001c04ff007988 */ /* 0x0009e40008000814 */
.L_x_5:
[----:B------:R-:W-:Y:S05]  /*03f0*/  BSYNC B0 ;  /* 0x0000000000007941 */ /* 0x000fea0003800000 */
.L_x_4:
[----:B------:R-:W-:Y:S04]  /*0400*/  BSSY B1, `(.L_x_6) ;  /* 0x000001a000017945 */ /* 0x000fe80003800000 */
[----:B------:R-:W-:Y:S04]  /*0410*/  BSSY B0, `(.L_x_7) ;  /* 0x0000015000007945 */ /* 0x000fe80003800000 */
[----:B------:R-:W-:Y:S05]  /*0420*/  @P2 BRA `(.L_x_8) ;  /* 0x0000000000202947 */ /* 0x000fea0003800000 */
[----:B-12-4-:R-:W1:Y:S02]  /*0430*/  LDS R4, [UR20+0x34] ;  /* 0x00003414ff047984 */ /* 0x016e640008000800 */
[----:B-1----:R-:W-:-:S05]  /*0440*/  LOP3.LUT R4, R4, 0x38, RZ, 0xb8, !PT ;  /* 0x0000003804047812 */ /* 0x002fca00078eb8ff */
[----:B------:R1:W-:Y:S01]  /*0450*/  STS [UR20+0x34], R4 ;  /* 0x00003404ff007988 */ /* 0x0003e20008000814 */
[----:B------:R-:W-:Y:S05]  /*0460*/  @P2 BRA `(.L_x_9) ;  /* 0x0000000000202947 */ /* 0x000fea0003800000 */
[----:B-1----:R-:W1:Y:S01]  /*0470*/  LDS R4, [UR20+0x8] ;  /* 0x00000814ff047984 */ /* 0x002e620008000800 */
[----:B------:R-:W-:-:S05]  /*0480*/  IMAD.MOV.U32 R5, RZ, RZ, 0x780 ;  /* 0x00000780ff057424 */ /* 0x000fca00078e00ff */
[----:B-1----:R-:W-:-:S05]  /*0490*/  LOP3.LUT R4, R4, 0x500, R5, 0xd8, !PT ;  /* 0x0000050004047812 */ /* 0x002fca00078ed805 */
[----:B------:R3:W-:Y:S02]  /*04a0*/  STS [UR20+0x8], R4 ;  /* 0x00000804ff007988 */ /* 0x0007e40008000814 */
.L_x_8:
[----:B------:R-:W-:Y:S05]  /*04b0*/  @P2 BRA `(.L_x_10) ;  /* 0x0000000000282947 */ /* 0x000fea0003800000 */
[----:B-1234-:R-:W1:Y:S02]  /*04c0*/  LDS R4, [UR20+0x8] ;  /* 0x00000814ff047984 */ /* 0x01ee640008000800 */
[----:B-1----:R-:W-:-:S05]  /*04d0*/  LOP3.LUT R4, R4, 0x1800, RZ, 0xb8, !PT ;  /* 0x0000180004047812 */ /* 0x002fca00078eb8ff */
[----:B------:R2:W-:Y:S02]  /*04e0*/  STS [UR20+0x8], R4 ;  /* 0x00000804ff007988 */ /* 0x0005e40008000814 */
.L_x_9:
[----:B------:R-:W-:Y:S05]  /*04f0*/  @P2 BREAK B0 ;  /* 0x0000000000002942 */ /* 0x000fea0003800000 */
[----:B------:R-:W-:Y:S05]  /*0500*/  @P2 BRA `(.L_x_11) ;  /* 0x0000000000242947 */ /* 0x000fea0003800000 */
[----:B------:R-:W3:Y:S01]  /*0510*/  LDS R5, [UR20+0x8] ;  /* 0x00000814ff057984 */ /* 0x000ee20008000800 */
[----:B-12---:R-:W-:-:S05]  /*0520*/  IMAD.MOV.U32 R4, RZ, RZ, 0x6000 ;  /* 0x00006000ff047424 */ /* 0x006fca00078e00ff */
[----:B---3--:R-:W-:-:S04]  /*0530*/  LOP3.LUT R4, R5, 0x4000, R4, 0xd8, !PT ;  /* 0x0000400005047812 */ /* 0x008fc800078ed804 */
[----:B------:R-:W-:-:S05]  /*0540*/  LOP3.LUT R4, R4, 0x400000, RZ, 0xb8, !PT ;  /* 0x0040000004047812 */ /* 0x000fca00078eb8ff */
[----:B------:R5:W-:Y:S02]  /*0550*/  STS [UR20+0x8], R4 ;  /* 0x00000804ff007988 */ /* 0x000be40008000814 */
.L_x_10:
[----:B------:R-:W-:Y:S05]  /*0560*/  BSYNC B0 ;  /* 0x0000000000007941 */ /* 0x000fea0003800000 */
.L_x_7:
[----:B-12345:R-:W1:Y:S02]  /*0570*/  @!P2 LDS R4, [UR20+0x8] ;  /* 0x00000814ff04a984 */ /* 0x03ee640008000800 */
[----:B-1----:R-:W-:-:S05]  /*0580*/  @!P2 LOP3.LUT R4, R4, 0x8000, RZ, 0xb8, !PT ;  /* 0x000080000404a812 */ /* 0x002fca00078eb8ff */
[----:B------:R3:W-:Y:S02]  /*0590*/  @!P2 STS [UR20+0x8], R4 ;  /* 0x00000804ff00a988 */ /* 0x0007e40008000814 */
.L_x_11:
[----:B------:R-:W-:Y:S05]  /*05a0*/  BSYNC B1 ;  /* 0x0000000000017941 */ /* 0x000fea0003800000 */
.L_x_6:
[----:B------:R-:W-:Y:S05]  /*05b0*/  WARPSYNC.ALL ;  /* 0x0000000000007948 */ /* 0x000fea0003800000 */
[----:B------:R-:W4:Y:S02]  /*05c0*/  LDC R6, c[0x0][0x22c] ;  /* 0x00008b00ff067b82 */ /* 0x000f240000000800 */
[----:B----4-:R-:W-:Y:S01]  /*05d0*/  VIADD R6, R6, 0xffffffff ;  /* 0xffffffff06067836 */ /* 0x010fe20000000000 */
[----:B------:R-:W-:Y:S06]  /*05e0*/  @P0 BRA `(.L_x_12) ;  /* 0x0000000000280947 */ /* 0x000fec0003800000 */
[----:B-123--:R-:W1:Y:S01]  /*05f0*/  S2R R4, SR_LANEID ;  /* 0x0000000000047919 */ /* 0x00ee620000000000 */
[----:B------:R-:W-:Y:S05]  /*0600*/  WARPSYNC.ALL ;  /* 0x0000000000007948 */ /* 0x000fea0003800000 */
[----:B-1----:R-:W-:-:S05]  /*0610*/  IMAD.SHL.U32 R7, R4, 0x4, RZ ;  /* 0x0000000404077824 */ /* 0x002fca00078e00ff */
[----:B------:R-:W1:Y:S01]  /*0620*/  LDS R9, [R7+UR20] ;  /* 0x0000001407097984 */ /* 0x000e620008000800 */
[----:B------:R-:W-:-:S05]  /*0630*/  IADD3 R4, P1, R7, UR28, RZ ;  /* 0x0000001c07047c10 */ /* 0x000fca000ff3e0ff */
[----:B------:R-:W-:-:S05]  /*0640*/  IMAD.X R5, RZ, RZ, UR29, P1 ;  /* 0x0000001dff057e24 */ /* 0x000fca00088e06ff */
[----:B-1----:R4:W5:Y:S01]  /*0650*/  ATOMG.E.EXCH.STRONG.GPU PT, RZ, [R4], R9 ;  /* 0x0000000904ff73a8 */ /* 0x00296200041ee100 */
[----:B------:R-:W-:-:S04]  /*0660*/  DEPBAR {5,4,3,2,1,0} ;  /* 0x0000003f0000791a */ /* 0x000fc80000000000 */
[----:B------:R4:W-:Y:S01]  /*0670*/  UTMACCTL.IV [UR28] ;  /* 0x000000001c0079b9 */ /* 0x0009e20008000000 */
[----:B------:R-:W-:Y:S01]  /*0680*/  NOP ;  /* 0x0000000000007918 */ /* 0x000fe20000000000 */
.L_x_12:
[----:B------:R-:W-:Y:S05]  /*0690*/  @P0 BRA `(.L_x_13) ;  /* 0x00000000000c0947 */ /* 0x000fea0003800000 */
[----:B------:R0:W-:Y:S01]  /*06a0*/  UTMACMDFLUSH ;  /* 0x00000000000079b7 */ /* 0x0001e20000000000 */
[----:B------:R-:W-:Y:S05]  /*06b0*/  @P0 BRA `(.L_x_13) ;  /* 0x0000000000040947 */ /* 0x000fea0003800000 */
[----:B------:R-:W-:-:S04]  /*06c0*/  DEPBAR.LE SB0, 0x0 ;  /* 0x000080000000791a */ /* 0x000fc80000000000 */
.L_x_13:
[----:B------:R-:W-:Y:S05]  /*06d0*/  WARPSYNC.ALL ;  /* 0x0000000000007948 */ /* 0x000fea0003800000 */
[----:B-----5:R-:W-:Y:S06]  /*06e0*/  BAR.SYNC.DEFER_BLOCKING 0x0 ;  /* 0x0000000000007b1d */ /* 0x020fec0000010000 */
[----:B------:R-:W-:Y:S02]  /*06f0*/  BSSY B1, `(.L_x_14) ;  /* 0x000000b000017945 */ /* 0x000fe40003800000 */
[----:B------:R-:W-:Y:S06]  /*0700*/  BAR.SYNC.DEFER_BLOCKING 0x0 ;  /* 0x0000000000007b1d */ /* 0x000fec0000010000 */
[----:B------:R5:W-:Y:S01]  /*0710*/  @!P0 STS [R11], RZ ;  /* 0x000000ff0b008388 */ /* 0x000be20000000800 */
[----:B------:R-:W-:Y:S01]  /*0720*/  NOP ;  /* 0x0000000000007918 */ /* 0x000fe20000000000 */
[----:B------:R-:W-:Y:S05]  /*0730*/  @P2 BRA `(.L_x_15) ;  /* 0x0000000000182947 */ /* 0x000fea0003800000 */
[----:B-1234-:R-:W1:Y:S01]  /*0740*/  LDS R4, [UR20+0x8] ;  /* 0x00000814ff047984 */ /* 0x01ee620008000800 */
[----:B------:R-:W2:Y:S01]  /*0750*/  LDC.64 R8, c[0x0][0x218] ;  /* 0x00008600ff087b82 */ /* 0x000ea20000000a00 */
[----:B------:R-:W-:Y:S02]  /*0760*/  IMAD.MOV.U32 R5, RZ, RZ, 0x70 ;  /* 0x00000070ff057424 */ /* 0x000fe400078e00ff */
[----:B--2---:R2:W-:Y:S03]  /*0770*/  STS.64 [UR20], R8 ;  /* 0x00000008ff007988 */ /* 0x0045e60008000a14 */
[----:B-1----:R-:W-:-:S05]  /*0780*/  LOP3.LUT R4, R4, 0x10, R5, 0xd8, !PT ;  /* 0x0000001004047812 */ /* 0x002fca00078ed805 */
[----:B------:R2:W-:Y:S02]  /*0790*/  STS [UR20+0x8], R4 ;  /* 0x00000804ff007988 */ /* 0x0005e40008000814 */
.L_x_15:
[----:B----4-:R-:W-:Y:S05]  /*07a0*/  BSYNC B1 ;  /* 0x0000000000017941 */ /* 0x010fea0003800000 */
.L_x_14:
[----:B------:R-:W-:Y:S04]  /*07b0*/  BSSY B1, `(.L_x_16) ;  /* 0x000000a000017945 */ /* 0x000fe80003800000 */
[----:B------:R-:W-:Y:S05]  /*07c0*/  @P2 BRA `(.L_x_17) ;  /* 0x0000000000202947 */ /* 0x000fea0003800000 */
[----:B-123--:R-:W1:Y:S01]  /*07d0*/  LDS R4, [UR20+0x34] ;  /* 0x00003414ff047984 */ /* 0x00ee620008000800 */
[----:B------:R-:W-:Y:S02]  /*07e0*/  IMAD.MOV.U32 R5, RZ, RZ, 0x3f000000 ;  /* 0x3f000000ff057424 */ /* 0x000fe400078e00ff */
[----:B------:R-:W-:Y:S01]  /*07f0*/  @!P2 IMAD.MOV.U32 R7, RZ, RZ, 0x1f ;  /* 0x0000001fff07a424 */ /* 0x000fe200078e00ff */
[----:B------:R-:W2:Y:S02]  /*0800*/  @!P2 LDS R8, [UR20+0x38] ;  /* 0x00003814ff08a984 */ /* 0x000ea40008000800 */
[----:B-1----:R-:W-:Y:S02]  /*0810*/  LOP3.LUT R4, R4, 0xff000000, R5, 0xb8, !PT ;  /* 0xff00000004047812 */ /* 0x002fe400078eb805 */
[----:B--2---:R-:W-:-:S03]  /*0820*/  @!P2 LOP3.LUT R5, R8, 0xff, R7, 0xb8, !PT ;  /* 0x000000ff0805a812 */ /* 0x004fc600078eb807 */
[----:B------:R4:W-:Y:S04]  /*0830*/  STS [UR20+0x34], R4 ;  /* 0x00003404ff007988 */ /* 0x0009e80008000814 */
[----:B------:R4:W-:Y:S02]  /*0840*/  @!P2 STS [UR20+0x38], R5 ;  /* 0x00003805ff00a988 */ /* 0x0009e40008000814 */
.L_x_17:
[----:B------:R-:W-:Y:S05]  /*0850*/  BSYNC B1 ;  /* 0x0000000000017941 */ /* 0x000fea0003800000 */
.L_x_16:
[----:B------:R-:W-:Y:S04]  /*0860*/  BSSY B1, `(.L_x_18) ;  /* 0x0000004000017945 */ /* 0x000fe80003800000 */
[----:B------:R-:W-:Y:S05]  /*0870*/  @P2 BRA `(.L_x_19) ;  /* 0x0000000000082947 */ /* 0x000fea0003800000 */
[----:B------:R1:W-:Y:S04]  /*0880*/  STS [UR20+0x24], R12 ;  /* 0x0000240cff007988 */ /* 0x0003e80008000814 */
[----:B------:R1:W-:Y:S02]  /*0890*/  STS [UR20+0x20], R6 ;  /* 0x00002006ff007988 */ /* 0x0003e40008000814 */
.L_x_19:
[----:B------:R-:W-:Y:S05]  /*08a0*/  BSYNC B1 ;  /* 0x0000000000017941 */ /* 0x000fea0003800000 */
.L_x_18:
[----:B------:R-:W-:Y:S04]  /*08b0*/  BSSY B1, `(.L_x_20) ;  /* 0x000000e000017945 */ /* 0x000fe80003800000 */
[----:B------:R-:W-:Y:S05]  /*08c0*/  @P2 BRA `(.L_x_21) ;  /* 0x0000000000302947 */ /* 0x000fea0003800000 */
[----:B----4-:R-:W4:Y:S01]  /*08d0*/  LDS R5, [UR20+0x34] ;  /* 0x00003414ff057984 */ /* 0x010f220008000800 */
[----:B-1----:R-:W1:Y:S03]  /*08e0*/  LDC.64 R12, c[0x0][0x240] ;  /* 0x00009000ff0c7b82 */ /* 0x002e660000000a00 */
[----:B--23--:R-:W2:Y:S01]  /*08f0*/  LDS R4, [UR20+0x1c] ;  /* 0x00001c14ff047984 */ /* 0x00cea20008000800 */
[C---:B-1----:R-:W-:Y:S01]  /*0900*/  SHF.L.U64.HI R8, R12.reuse, 0x1, R13 ;  /* 0x000000010c087819 */ /* 0x042fe2000001020d */
[----:B------:R-:W-:-:S03]  /*0910*/  IMAD.SHL.U32 R7, R12, 0x2, RZ ;  /* 0x000000020c077824 */ /* 0x000fc600078e00ff */
[--C-:B------:R-:W-:Y:S02]  /*0920*/  SHF.R.U32.HI R9, RZ, 0x4, R8.reuse ;  /* 0x00000004ff097819 */ /* 0x100fe40000011608 */
[----:B------:R-:W-:-:S05]  /*0930*/  SHF.R.U64 R7, R7, 0x4, R8 ;  /* 0x0000000407077819 */ /* 0x000fca0000001208 */
[----:B------:R1:W-:Y:S01]  /*0940*/  STS [UR20+0xc], R7 ;  /* 0x00000c07ff007988 */ /* 0x0003e20008000814 */
[----:B----4-:R-:W-:Y:S02]  /*0950*/  LOP3.LUT R5, R5, 0x7, RZ, 0xb8, !PT ;  /* 0x0000000705057812 */ /* 0x010fe400078eb8ff */
[----:B--2---:R-:W-:-:S03]  /*0960*/  LOP3.LUT R4, R4, 0xf, R9, 0xb8, !PT ;  /* 0x0000000f04047812 */ /* 0x004fc600078eb809 */
[----:B------:R1:W-:Y:S04]  /*0970*/  STS [UR20+0x34], R5 ;  /* 0x00003405ff007988 */ /* 0x0003e80008000814 */
[----:B------:R1:W-:Y:S02]  /*0980*/  STS [UR20+0x1c], R4 ;  /* 0x00001c04ff007988 */ /* 0x0003e40008000814 */
.L_x_21:
[----:B------:R-:W-:Y:S05]  /*0990*/  BSYNC B1 ;  /* 0x0000000000017941 */ /* 0x000fea0003800000 */
.L_x_20:
[----:B------:R-:W-:Y:S04]  /*09a0*/  BSSY B2, `(.L_x_22) ;  /* 0x000001a000027945 */ /* 0x000fe80003800000 */
[----:B------:R-:W-:Y:S04]  /*09b0*/  BSSY B1, `(.L_x_23) ;  /* 0x0000015000017945 */ /* 0x000fe80003800000 */
[----:B------:R-:W-:Y:S05]  /*09c0*/  @P2 BRA `(.L_x_24) ;  /* 0x0000000000202947 */ /* 0x000fea0003800000 */
[----:B-1234-:R-:W1:Y:S02]  /*09d0*/  LDS R4, [UR20+0x34] ;  /* 0x00003414ff047984 */ /* 0x01ee640008000800 */
[----:B-1----:R-:W-:-:S05]  /*09e0*/  LOP3.LUT R4, R4, 0x38, RZ, 0xb8, !PT ;  /* 0x0000003804047812 */ /* 0x002fca00078eb8ff */
[----:B------:R1:W-:Y:S01]  /*09f0*/  STS [UR20+0x34], R4 ;  /* 0x00003404ff007988 */ /* 0x0003e20008000814 */
[----:B------:R-:W-:Y:S05]  /*0a00*/  @P2 BRA `(.L_x_25) ;  /* 0x0000000000202947 */ /* 0x000fea0003800000 */
[----:B-1----:R-:W1:Y:S01]  /*0a10*/  LDS R4, [UR20+0x8] ;  /* 0x00000814ff047984 */ /* 0x002e620008000800 */
[----:B------:R-:W-:-:S05]  /*0a20*/  IMAD.MOV.U32 R5, RZ, RZ, 0x780 ;  /* 0x00000780ff057424 */ /* 0x000fca00078e00ff */
[----:B-1----:R-:W-:-:S05]  /*0a30*/  LOP3.LUT R4, R4, 0x500, R5, 0xd8, !PT ;  /* 0x0000050004047812 */ /* 0x002fca00078ed805 */
[----:B------:R1:W-:Y:S02]  /*0a40*/  STS [UR20+0x8], R4 ;  /* 0x00000804ff007988 */ /* 0x0003e40008000814 */
.L_x_24:
[----:B------:R-:W-:Y:S05]  /*0a50*/  @P2 BRA `(.L_x_26) ;  /* 0x0000000000282947 */ /* 0x000fea0003800000 */
[----:B-1234-:R-:W1:Y:S02]  /*0a60*/  LDS R4, [UR20+0x8] ;  /* 0x00000814ff047984 */ /* 0x01ee640008000800 */
[----:B-1----:R-:W-:-:S05]  /*0a70*/  LOP3.LUT R4, R4, 0x1800, RZ, 0xb8, !PT ;  /* 0x0000180004047812 */ /* 0x002fca00078eb8ff */
[----:B------:R2:W-:Y:S02]  /*0a80*/  STS [UR20+0x8], R4 ;  /* 0x00000804ff007988 */ /* 0x0005e40008000814 */
.L_x_25:
[----:B------:R-:W-:Y:S05]  /*0a90*/  @P2 BREAK B1 ;  /* 0x0000000000012942 */ /* 0x000fea0003800000 */
[----:B------:R-:W-:Y:S05]  /*0aa0*/  @P2 BRA `(.L_x_27) ;  /* 0x0000000000242947 */ /* 0x000fea0003800000 */
[----:B-12---:R-:W1:Y:S01]  /*0ab0*/  LDS R4, [UR20+0x8] ;  /* 0x00000814ff047984 */ /* 0x006e620008000800 */
[----:B------:R-:W-:-:S05]  /*0ac0*/  IMAD.MOV.U32 R5, RZ, RZ, 0x6000 ;  /* 0x00006000ff057424 */ /* 0x000fca00078e00ff */
[----:B-1----:R-:W-:-:S04]  /*0ad0*/  LOP3.LUT R4, R4, 0x6000, R5, 0xd8, !PT ;  /* 0x0000600004047812 */ /* 0x002fc800078ed805 */
[----:B------:R-:W-:-:S05]  /*0ae0*/  LOP3.LUT R4, R4, 0x400000, RZ, 0xb8, !PT ;  /* 0x0040000004047812 */ /* 0x000fca00078eb8ff */
[----:B------:R1:W-:Y:S02]  /*0af0*/  STS [UR20+0x8], R4 ;  /* 0x00000804ff007988 */ /* 0x0003e40008000814 */
.L_x_26:
[----:B------:R-:W-:Y:S05]  /*0b00*/  BSYNC B1 ;  /* 0x0000000000017941 */ /* 0x000fea0003800000 */
.L_x_23:
[----:B-1234-:R-:W1:Y:S02]  /*0b10*/  @!P2 LDS R4, [UR20+0x8] ;  /* 0x00000814ff04a984 */ /* 0x01ee640008000800 */
[----:B-1----:R-:W-:-:S05]  /*0b20*/  @!P2 LOP3.LUT R4, R4, 0x8000, RZ, 0xb8, !PT ;  /* 0x000080000404a812 */ /* 0x002fca00078eb8ff */
[----:B------:R3:W-:Y:S02]  /*0b30*/  @!P2 STS [UR20+0x8], R4 ;  /* 0x00000804ff00a988 */ /* 0x0007e40008000814 */
.L_x_27:
[----:B------:R-:W-:Y:S05]  /*0b40*/  BSYNC B2 ;  /* 0x0000000000027941 */ /* 0x000fea0003800000 */
.L_x_22:
[----:B------:R-:W-:Y:S05]  /*0b50*/  WARPSYNC.ALL ;  /* 0x0000000000007948 */ /* 0x000fea0003800000 */
[----:B------:R-:W-:-:S04]  /*0b60*/  UIADD3 UR31, UR5, 0x80, URZ ;  /* 0x00000080051f7890 */ /* 0x000fc8000fffe03f */
[----:B------:R-:W-:-:S04]  /*0b70*/  UIADD3 UR30, UP0, UR31, UR32, URZ ;  /* 0x000000201f1e7290 */ /* 0x000fc8000ff1e03f */
[----:B------:R-:W-:Y:S01]  /*0b80*/  ULEA.HI.X.SX32 UR31, UR31, UR33, 0x1, UP0 ;  /* 0x000000211f1f7291 */ /* 0x000fe200080f0e3f */
[----:B------:R-:W-:Y:S11]  /*0b90*/  @P0 BRA `(.L_x_28) ;  /* 0x0000000000280947 */ /* 0x000ff60003800000 */
[----:B-123--:R-:W1:Y:S01]  /*0ba0*/  S2R R4, SR_LANEID ;  /* 0x0000000000047919 */ /* 0x00ee620000000000 */
[----:B------:R-:W-:Y:S05]  /*0bb0*/  WARPSYNC.ALL ;  /* 0x0000000000007948 */ /* 0x000fea0003800000 */
[----:B-1----:R-:W-:-:S05]  /*0bc0*/  IMAD.SHL.U32 R8, R4, 0x4, RZ ;  /* 0x0000000404087824 */ /* 0x002fca00078e00ff */
[----:B------:R-:W1:Y:S01]  /*0bd0*/  LDS R7, [R8+UR20] ;  /* 0x0000001408077984 */ /* 0x000e620008000800 */
[----:B------:R-:W-:-:S05]  /*0be0*/  IADD3 R4, P1, R8, UR30, RZ ;  /* 0x0000001e08047c10 */ /* 0x000fca000ff3e0ff */
[----:B------:R-:W-:-:S05]  /*0bf0*/  IMAD.X R5, RZ, RZ, UR31, P1 ;  /* 0x0000001fff057e24 */ /* 0x000fca00088e06ff */
[----:B-1----:R4:W2:Y:S01]  /*0c00*/  ATOMG.E.EXCH.STRONG.GPU PT, RZ, [R4], R7 ;  /* 0x0000000704ff73a8 */ /* 0x0028a200041ee100 */
[----:B------:R-:W-:-:S04]  /*0c10*/  DEPBAR {5,4,3,2,1,0} ;  /* 0x0000003f0000791a */ /* 0x000fc80000000000 */
[----:B------:R4:W-:Y:S01]  /*0c20*/  UTMACCTL.IV [UR30] ;  /* 0x000000001e0079b9 */ /* 0x0009e20008000000 */
[----:B------:R-:W-:Y:S01]  /*0c30*/  NOP ;  /* 0x0000000000007918 */ /* 0x000fe20000000000 */
.L_x_28:
[----:B------:R-:W-:Y:S05]  /*0c40*/  @P0 BRA `(.L_x_29) ;  /* 0x00000000000c0947 */ /* 0x000fea0003800000 */
[----:B------:R0:W-:Y:S01]  /*0c50*/  UTMACMDFLUSH ;  /* 0x00000000000079b7 */ /* 0x0001e20000000000 */
[----:B------:R-:W-:Y:S05]  /*0c60*/  @P0 BRA `(.L_x_29) ;  /* 0x0000000000040947 */ /* 0x000fea0003800000 */
[----:B------:R-:W-:-:S04]  /*0c70*/  DEPBAR.LE SB0, 0x0 ;  /* 0x000080000000791a */ /* 0x000fc80000000000 */
.L_x_29:
[----:B------:R-:W-:Y:S05]  /*0c80*/  WARPSYNC.ALL ;  /* 0x0000000000007948 */ /* 0x000fea0003800000 */
[----:B--2---:R-:W-:Y:S06]  /*0c90*/  BAR.SYNC.DEFER_BLOCKING 0x0 ;  /* 0x0000000000007b1d */ /* 0x004fec0000010000 */
[----:B------:R-:W-:Y:S02]  /*0ca0*/  BSSY B2, `(.L_x_30) ;  /* 0x000000b000027945 */ /* 0x000fe40003800000 */
[----:B------:R-:W-:Y:S06]  /*0cb0*/  BAR.SYNC.DEFER_BLOCKING 0x0 ;  /* 0x0000000000007b1d */ /* 0x000fec0000010000 */
[----:B------:R2:W-:Y:S01]  /*0cc0*/  @!P0 STS [R11], RZ ;  /* 0x000000ff0b008388 */ /* 0x0005e20000000800 */
[----:B------:R-:W-:Y:S01]  /*0cd0*/  NOP ;  /* 0x0000000000007918 */ /* 0x000fe20000000000 */
[----:B------:R-:W-:Y:S05]  /*0ce0*/  @P2 BRA `(.L_x_31) ;  /* 0x0000000000182947 */ /* 0x000fea0003800000 */
[----:B-1-34-:R-:W1:Y:S01]  /*0cf0*/  LDS R4, [UR20+0x8] ;  /* 0x00000814ff047984 */ /* 0x01ae620008000800 */
[----:B------:R-:W3:Y:S01]  /*0d00*/  LDC.64 R8, c[0x0][0x220] ;  /* 0x00008800ff087b82 */ /* 0x000ee20000000a00 */
[----:B------:R-:W-:Y:S02]  /*0d10*/  IMAD.MOV.U32 R5, RZ, RZ, 0x70 ;  /* 0x00000070ff057424 */ /* 0x000fe400078e00ff */
[----:B---3--:R3:W-:Y:S03]  /*0d20*/  STS.64 [UR20], R8 ;  /* 0x00000008ff007988 */ /* 0x0087e60008000a14 */
[----:B-1----:R-:W-:-:S05]  /*0d30*/  LOP3.LUT R4, R4, 0x10, R5, 0xd8, !PT ;  /* 0x0000001004047812 */ /* 0x002fca00078ed805 */
[----:B------:R3:W-:Y:S02]  /*0d40*/  STS [UR20+0x8], R4 ;  /* 0x00000804ff007988 */ /* 0x0007e40008000814 */
.L_x_31:
[----:B----4-:R-:W-:Y:S05]  /*0d50*/  BSYNC B2 ;  /* 0x0000000000027941 */ /* 0x010fea0003800000 */
.L_x_30:
[----:B------:R-:W-:Y:S04]  /*0d60*/  BSSY B3, `(.L_x_32) ;  /* 0x0000011000037945 */ /* 0x000fe80003800000 */
[----:B------:R-:W-:Y:S04]  /*0d70*/  BSSY B2, `(.L_x_33) ;  /* 0x000000e000027945 */ /* 0x000fe80003800000 */
[----:B------:R-:W-:Y:S05]  /*0d80*/  @P2 BRA `(.L_x_34) ;  /* 0x0000000000242947 */ /* 0x000fea0003800000 */
[----:B-1-3--:R-:W1:Y:S01]  /*0d90*/  LDS R4, [UR20+0x34] ;  /* 0x00003414ff047984 */ /* 0x00ae620008000800 */
[----:B------:R-:W-:-:S05]  /*0da0*/  IMAD.MOV.U32 R5, RZ, RZ, 0x3f000000 ;  /* 0x3f000000ff057424 */ /* 0x000fca00078e00ff */
[----:B-1----:R-:W-:-:S05]  /*0db0*/  LOP3.LUT R4, R4, 0xff000000, R5, 0xb8, !PT ;  /* 0xff00000004047812 */ /* 0x002fca00078eb805 */
[----:B------:R1:W-:Y:S01]  /*0dc0*/  STS [UR20+0x34], R4 ;  /* 0x00003404ff007988 */ /* 0x0003e20008000814 */
[----:B------:R-:W-:Y:S05]  /*0dd0*/  @P2 BRA `(.L_x_35) ;  /* 0x00000000001c2947 */ /* 0x000fea0003800000 */
[----:B-1----:R-:W1:Y:S01]  /*0de0*/  LDS R4, [UR20+0x38] ;  /* 0x00003814ff047984 */ /* 0x002e620008000800 */
[----:B------:R-:W-:-:S05]  /*0df0*/  IMAD.MOV.U32 R5, RZ, RZ, 0x7f ;  /* 0x0000007fff057424 */ /* 0x000fca00078e00ff */
[----:B-1----:R-:W-:-:S05]  /*0e00*/  LOP3.LUT R4, R4, 0xff, R5, 0xb8, !PT ;  /* 0x000000ff04047812 */ /* 0x002fca00078eb805 */
[----:B------:R4:W-:Y:S02]  /*0e10*/  STS [UR20+0x38], R4 ;  /* 0x00003804ff007988 */ /* 0x0009e40008000814 */
.L_x_34:
[----:B------:R-:W-:Y:S05]  /*0e20*/  @P2 BREAK B2 ;  /* 0x0000000000022942 */ /* 0x000fea0003800000 */
[----:B------:R-:W-:Y:S05]  /*0e30*/  @P2 BRA `(.L_x_36) ;  /* 0x00000000000c2947 */ /* 0x000fea0003800000 */
[----:B------:R1:W-:Y:S02]  /*0e40*/  STS [UR20+0x20], R6 ;  /* 0x00002006ff007988 */ /* 0x0003e40008000814 */
.L_x_35:
[----:B------:R-:W-:Y:S05]  /*0e50*/  BSYNC B2 ;  /* 0x0000000000027941 */ /* 0x000fea0003800000 */
.L_x_33:
[----:B------:R1:W-:Y:S02]  /*0e60*/  @!P2 STS [UR20+0x24], R3 ;  /* 0x00002403ff00a988 */ /* 0x0003e40008000814 */
.L_x_36:
[----:B------:R-:W-:Y:S05]  /*0e70*/  BSYNC B3 ;  /* 0x0000000000037941 */ /* 0x000fea0003800000 */
.L_x_32:
[----:B------:R-:W-:Y:S05]  /*0e80*/  WARPSYNC.ALL ;  /* 0x0000000000007948 */ /* 0x000fea0003800000 */
[----:B------:R-:W-:Y:S04]  /*0e90*/  BSSY B3, `(.L_x_37) ;  /* 0x000000e000037945 */ /* 0x000fe80003800000 */
[----:B------:R-:W-:Y:S05]  /*0ea0*/  @P2 BRA `(.L_x_38) ;  /* 0x0000000000302947 */ /* 0x000fea0003800000 */
[----:B-1-34-:R-:W1:Y:S01]  /*0eb0*/  LDS R4, [UR20+0x34] ;  /* 0x00003414ff047984 */ /* 0x01ae620008000800 */
[----:B------:R-:W3:Y:S03]  /*0ec0*/  LDC.64 R8, c[0x0][0x248] ;  /* 0x00009200ff087b82 */ /* 0x000ee60000000a00 */
[----:B------:R-:W4:Y:S01]  /*0ed0*/  LDS R3, [UR20+0x1c] ;  /* 0x00001c14ff037984 */ /* 0x000f220008000800 */
[C---:B---3--:R-:W-:Y:S01]  /*0ee0*/  SHF.L.U64.HI R6, R8.reuse, 0x1, R9 ;  /* 0x0000000108067819 */ /* 0x048fe20000010209 */
[----:B------:R-:W-:-:S03]  /*0ef0*/  IMAD.SHL.U32 R5, R8, 0x2, RZ ;  /* 0x0000000208057824 */ /* 0x000fc600078e00ff */
[--C-:B------:R-:W-:Y:S02]  /*0f00*/  SHF.R.U32.HI R8, RZ, 0x4, R6.reuse ;  /* 0x00000004ff087819 */ /* 0x100fe40000011606 */
[----:B------:R-:W-:-:S05]  /*0f10*/  SHF.R.U64 R5, R5, 0x4, R6 ;  /* 0x0000000405057819 */ /* 0x000fca0000001206 */
[----:B------:R3:W-:Y:S01]  /*0f20*/  STS [UR20+0xc], R5 ;  /* 0x00000c05ff007988 */ /* 0x0007e20008000814 */
[----:B-1----:R-:W-:Y:S02]  /*0f30*/  LOP3.LUT R4, R4, 0x7, RZ, 0xb8, !PT ;  /* 0x0000000704047812 */ /* 0x002fe400078eb8ff */
[----:B----4-:R-:W-:-:S03]  /*0f40*/  LOP3.LUT R3, R3, 0xf, R8, 0xb8, !PT ;  /* 0x0000000f03037812 */ /* 0x010fc600078eb808 */
[----:B------:R3:W-:Y:S04]  /*0f50*/  STS [UR20+0x34], R4 ;  /* 0x00003404ff007988 */ /* 0x0007e80008000814 */
[----:B------:R3:W-:Y:S02]  /*0f60*/  STS [UR20+0x1c], R3 ;  /* 0x00001c03ff007988 */ /* 0x0007e40008000814 */
.L_x_38:
[----:B------:R-:W-:Y:S05]  /*0f70*/  BSYNC B3 ;  /* 0x0000000000037941 */ /* 0x000fea0003800000 */
.L_x_37:
[----:B------:R-:W-:Y:S04]  /*0f80*/  BSSY B3, `(.L_x_39) ;  /* 0x000001a000037945 */ /* 0x000fe80003800000 */
[----:B------:R-:W-:Y:S04]  /*0f90*/  BSSY B4, `(.L_x_40) ;  /* 0x0000015000047945 */ /* 0x000fe80003800000 */
[----:B------:R-:W-:Y:S05]  /*0fa0*/  @P2 BRA `(.L_x_41) ;  /* 0x0000000000202947 */ /* 0x000fea0003800000 */
[----:B-1-3--:R-:W1:Y:S02]  /*0fb0*/  LDS R3, [UR20+0x34] ;  /* 0x00003414ff037984 */ /* 0x00ae640008000800 */
[----:B-1----:R-:W-:-:S05]  /*0fc0*/  LOP3.LUT R3, R3, 0x38, RZ, 0xb8, !PT ;  /* 0x0000003803037812 */ /* 0x002fca00078eb8ff */
[----:B------:R1:W-:Y:S01]  /*0fd0*/  STS [UR20+0x34], R3 ;  /* 0x00003403ff007988 */ /* 0x0003e20008000814 */
[----:B------:R-:W-:Y:S05]  /*0fe0*/  @P2 BRA `(.L_x_42) ;  /* 0x0000000000202947 */ /* 0x000fea0003800000 */
[----:B-1----:R-:W1:Y:S01]  /*0ff0*/  LDS R3, [UR20+0x8] ;  /* 0x00000814ff037984 */ /* 0x002e620008000800 */
[----:B----4-:R-:W-:-:S05]  /*1000*/  IMAD.MOV.U32 R4, RZ, RZ, 0x780 ;  /* 0x00000780ff047424 */ /* 0x010fca00078e00ff */
[----:B-1----:R-:W-:-:S05]  /*1010*/  LOP3.LUT R3, R3, 0x500, R4, 0xd8, !PT ;  /* 0x0000050003037812 */ /* 0x002fca00078ed804 */
[----:B------:R1:W-:Y:S02]  /*1020*/  STS [UR20+0x8], R3 ;  /* 0x00000803ff007988 */ /* 0x0003e40008000814 */
.L_x_41:
[----:B------:R-:W-:Y:S05]  /*1030*/  @P2 BRA `(.L_x_43) ;  /* 0x0000000000282947 */ /* 0x000fea0003800000 */
[----:B-1-3--:R-:W1:Y:S02]  /*1040*/  LDS R3, [UR20+0x8] ;  /* 0x00000814ff037984 */ /* 0x00ae640008000800 */
[----:B-1----:R-:W-:-:S05]  /*1050*/  LOP3.LUT R3, R3, 0x1800, RZ, 0xb8, !PT ;  /* 0x0000180003037812 */ /* 0x002fca00078eb8ff */
[----:B------:R3:W-:Y:S02]  /*1060*/  STS [UR20+0x8], R3 ;  /* 0x00000803ff007988 */ /* 0x0007e40008000814 */
.L_x_42:
[----:B------:R-:W-:Y:S05]  /*1070*/  @P2 BREAK B4 ;  /* 0x0000000000042942 */ /* 0x000fea0003800000 */
[----:B------:R-:W-:Y:S05]  /*1080*/  @P2 BRA `(.L_x_44) ;  /* 0x0000000000242947 */ /* 0x000fea0003800000 */
[----:B-1-3--:R-:W1:Y:S01]  /*1090*/  LDS R3, [UR20+0x8] ;  /* 0x00000814ff037984 */ /* 0x00ae620008000800 */
[----:B----4-:R-:W-:-:S05]  /*10a0*/  IMAD.MOV.U32 R4, RZ, RZ, 0x6000 ;  /* 0x00006000ff047424 */ /* 0x010fca00078e00ff */
[----:B-1----:R-:W-:-:S04]  /*10b0*/  LOP3.LUT R3, R3, 0x6000, R4, 0xd8, !PT ;  /* 0x0000600003037812 */ /* 0x002fc800078ed804 */
[----:B------:R-:W-:-:S05]  /*10c0*/  LOP3.LUT R3, R3, 0x400000, RZ, 0xb8, !PT ;  /* 0x0040000003037812 */ /* 0x000fca00078eb8ff */
[----:B------:R1:W-:Y:S02]  /*10d0*/  STS [UR20+0x8], R3 ;  /* 0x00000803ff007988 */ /* 0x0003e40008000814 */
.L_x_43:
[----:B------:R-:W-:Y:S05]  /*10e0*/  BSYNC B4 ;  /* 0x0000000000047941 */ /* 0x000fea0003800000 */
.L_x_40:
[----:B-1-3--:R-:W1:Y:S02]  /*10f0*/  @!P2 LDS R3, [UR20+0x8] ;  /* 0x00000814ff03a984 */ /* 0x00ae640008000800 */
[----:B-1----:R-:W-:-:S05]  /*1100*/  @!P2 LOP3.LUT R3, R3, 0x8000, RZ, 0xb8, !PT ;  /* 0x000080000303a812 */ /* 0x002fca00078eb8ff */
[----:B------:R1:W-:Y:S02]  /*1110*/  @!P2 STS [UR20+0x8], R3 ;  /* 0x00000803ff00a988 */ /* 0x0003e40008000814 */
.L_x_44:
[----:B------:R-:W-:Y:S05]  /*1120*/  BSYNC B3 ;  /* 0x0000000000037941 */ /* 0x000fea0003800000 */
.L_x_39:
[----:B------:R-:W-:Y:S05]  /*1130*/  WARPSYNC.ALL ;  /* 0x0000000000007948 */ /* 0x000fea0003800000 */
[----:B------:R-:W-:Y:S01]  /*1140*/  UIADD3 UR5, UR5, 0x100, URZ ;  /* 0x0000010005057890 */ /* 0x000fe2000fffe03f */
[----:B------:R-:W-:Y:S02]  /*1150*/  ISETP.GE.AND P1, PT, R10, 0x1, PT ;  /* 0x000000010a00780c */ /* 0x000fe40003f26270 */
[----:B------:R-:W-:Y:S02]  /*1160*/  CS2R R56, SRZ ;  /* 0x0000000000387805 */ /* 0x000fe4000001ff00 */
[----:B------:R-:W-:Y:S01]  /*1170*/  CS2R R58, SRZ ;  /* 0x00000000003a7805 */ /* 0x000fe2000001ff00 */
[----:B------:R-:W-:Y:S01]  /*1180*/  UIADD3 UR32, UP0, UR5, UR32, URZ ;  /* 0x0000002005207290 */ /* 0x000fe2000ff1e03f */
[----:B------:R-:W-:-:S02]  /*1190*/  CS2R R60, SRZ ;  /* 0x00000000003c7805 */ /* 0x000fc4000001ff00 */
[----:B------:R-:W-:Y:S02]  /*11a0*/  CS2R R62, SRZ ;  /* 0x00000000003e7805 */ /* 0x000fe4000001ff00 */
[----:B------:R-:W-:Y:S01]  /*11b0*/  CS2R R64, SRZ ;  /* 0x0000000000407805 */ /* 0x000fe2000001ff00 */
[----:B------:R-:W-:Y:S01]  /*11c0*/  ULEA.HI.X.SX32 UR33, UR5, UR33, 0x1, UP0 ;  /* 0x0000002105217291 */ /* 0x000fe200080f0e3f */
[----:B------:R-:W-:Y:S02]  /*11d0*/  CS2R R66, SRZ ;  /* 0x0000000000427805 */ /* 0x000fe4000001ff00 */
[----:B------:R-:W-:Y:S02]  /*11e0*/  CS2R R68, SRZ ;  /* 0x0000000000447805 */ /* 0x000fe4000001ff00 */
[----:B------:R-:W-:Y:S02]  /*11f0*/  CS2R R70, SRZ ;  /* 0x0000000000467805 */ /* 0x000fe4000001ff00 */
[----:B------:R-:W-:-:S02]  /*1200*/  CS2R R72, SRZ ;  /* 0x0000000000487805 */ /* 0x000fc4000001ff00 */
[----:B------:R-:W-:Y:S02]  /*1210*/  CS2R R74, SRZ ;  /* 0x00000000004a7805 */ /* 0x000fe4000001ff00 */
[----:B------:R-:W-:Y:S02]  /*1220*/  CS2R R76, SRZ ;  /* 0x00000000004c7805 */ /* 0x000fe4000001ff00 */
[----:B------:R-:W-:Y:S02]  /*1230*/  CS2R R78, SRZ ;  /* 0x00000000004e7805 */ /* 0x000fe4000001ff00 */
[----:B------:R-:W-:Y:S02]  /*1240*/  CS2R R80, SRZ ;  /* 0x0000000000507805 */ /* 0x000fe4000001ff00 */
[----:B------:R-:W-:Y:S02]  /*1250*/  CS2R R82, SRZ ;  /* 0x0000000000527805 */ /* 0x000fe4000001ff00 */
[----:B------:R-:W-:-:S02]  /*1260*/  CS2R R84, SRZ ;  /* 0x0000000000547805 */ /* 0x000fc4000001ff00 */
[----:B------:R-:W-:Y:S02]  /*1270*/  CS2R R86, SRZ ;  /* 0x0000000000567805 */ /* 0x000fe4000001ff00 */
[----:B------:R-:W-:Y:S02]  /*1280*/  CS2R R24, SRZ ;  /* 0x0000000000187805 */ /* 0x000fe4000001ff00 */
[----:B------:R-:W-:Y:S02]  /*1290*/  CS2R R26, SRZ ;  /* 0x00000000001a7805 */ /* 0x000fe4000001ff00 */
[----:B------:R-:W-:Y:S01]  /*12a0*/  CS2R R28, SRZ ;  /* 0x00000000001c7805 */ /* 0x000fe2000001ff00 */
[----:B------:R-:W-:Y:S01]  /*12b0*/  IMAD.MOV.U32 R30, RZ, RZ, RZ ;  /* 0x000000ffff1e7224 */ /* 0x000fe200078e00ff */
[----:B------:R-:W-:Y:S06]  /*12c0*/  @P0 BRA `(.L_x_45) ;  /* 0x0000000000280947 */ /* 0x000fec0003800000 */
[----:B-1-3--:R-:W1:Y:S01]  /*12d0*/  S2R R3, SR_LANEID ;  /* 0x0000000000037919 */ /* 0x00ae620000000000 */
[----:B------:R-:W-:Y:S05]  /*12e0*/  WARPSYNC.ALL ;  /* 0x0000000000007948 */ /* 0x000fea0003800000 */
[----:B-1----:R-:W-:-:S05]  /*12f0*/  IMAD.SHL.U32 R6, R3, 0x4, RZ ;  /* 0x0000000403067824 */ /* 0x002fca00078e00ff */
[----:B------:R-:W1:Y:S01]  /*1300*/  LDS R3, [R6+UR20] ;  /* 0x0000001406037984 */ /* 0x000e620008000800 */
[----:B----4-:R-:W-:-:S05]  /*1310*/  IADD3 R4, P3, R6, UR32, RZ ;  /* 0x0000002006047c10 */ /* 0x010fca000ff7e0ff */
[----:B------:R-:W-:-:S05]  /*1320*/  IMAD.X R5, RZ, RZ, UR33, P3 ;  /* 0x00000021ff057e24 */ /* 0x000fca00098e06ff */
[----:B-1----:R1:W3:Y:S01]  /*1330*/  ATOMG.E.EXCH.STRONG.GPU PT, RZ, [R4], R3 ;  /* 0x0000000304ff73a8 */ /* 0x0022e200041ee100 */
[----:B------:R-:W-:-:S04]  /*1340*/  DEPBAR {5,4,3,2,1,0} ;  /* 0x0000003f0000791a */ /* 0x000fc80000000000 */
[----:B------:R1:W-:Y:S01]  /*1350*/  UTMACCTL.IV [UR32] ;  /* 0x00000000200079b9 */ /* 0x0003e20008000000 */
[----:B------:R-:W-:Y:S01]  /*1360*/  NOP ;  /* 0x0000000000007918 */ /* 0x000fe20000000000 */
.L_x_45:
[----:B------:R-:W-:Y:S05]  /*1370*/  @P0 BRA `(.L_x_46) ;  /* 0x00000000000c0947 */ /* 0x000fea0003800000 */
[----:B------:R0:W-:Y:S01]  /*1380*/  UTMACMDFLUSH ;  /* 0x00000000000079b7 */ /* 0x0001e20000000000 */
[----:B------:R-:W-:Y:S05]  /*1390*/  @P0 BRA `(.L_x_46) ;  /* 0x0000000000040947 */ /* 0x000fea0003800000 */
[----:B------:R-:W-:-:S04]  /*13a0*/  DEPBAR.LE SB0, 0x0 ;  /* 0x000080000000791a */ /* 0x000fc80000000000 */
.L_x_46:
[----:B------:R-:W-:Y:S05]  /*13b0*/  WARPSYNC.ALL ;  /* 0x0000000000007948 */ /* 0x000fea0003800000 */
[----:B---3--:R-:W-:Y:S01]  /*13c0*/  BAR.SYNC.DEFER_BLOCKING 0x0 ;  /* 0x0000000000007b1d */ /* 0x008fe20000010000 */
[----:B------:R-:W-:Y:S01]  /*13d0*/  USHF.L.U32 UR11, UR23, 0x7, URZ ;  /* 0x00000007170b7899 */ /* 0x000fe2000800063f */
[----:B------:R-:W-:Y:S01]  /*13e0*/  IMAD.MOV.U32 R31, RZ, RZ, RZ ;  /* 0x000000ffff1f7224 */ /* 0x000fe200078e00ff */
[----:B------:R-:W-:Y:S01]  /*13f0*/  USHF.L.U32 UR14, UR34, 0x6, URZ ;  /* 0x00000006220e7899 */ /* 0x000fe2000800063f */
[----:B------:R-:W-:Y:S02]  /*1400*/  CS2R R32, SRZ ;  /* 0x0000000000207805 */ /* 0x000fe4000001ff00 */
[----:B------:R-:W-:Y:S01]  /*1410*/  CS2R R34, SRZ ;  /* 0x0000000000227805 */ /* 0x000fe2000001ff00 */
[----:B------:R-:W-:Y:S01]  /*1420*/  VOTEU.ALL UP0, P2 ;  /* 0x00000000003f7886 */ /* 0x000fe20001000000 */
[----:B------:R-:W-:Y:S01]  /*1430*/  UMOV UR6, 0x1 ;  /* 0x0000000100067882 */ /* 0x000fe20000000000 */
[----:B------:R-:W-:Y:S01]  /*1440*/  VOTEU.ALL UP1, P2 ;  /* 0x00000000003f7886 */ /* 0x000fe20001020000 */
[----:B------:R-:W-:-:S02]  /*1450*/  CS2R R36, SRZ ;  /* 0x0000000000247805 */ /* 0x000fc4000001ff00 */
[----:B------:R-:W-:Y:S01]  /*1460*/  CS2R R38, SRZ ;  /* 0x0000000000267805 */ /* 0x000fe2000001ff00 */
[----:B------:R-:W-:-:S04]  /*1470*/  @!UP0 UIADD3 UR8, -UR6, 0x100000, URZ ;  /* 0x0010000006088890 */ /* 0x000fc8000fffe13f */
[----:B------:R-:W-:Y:S02]  /*1480*/  @!UP0 USHF.L.U32 UR9, UR8, 0xb, URZ ;  /* 0x0000000b08098899 */ /* 0x000fe4000800063f */
[----:B------:R-:W-:Y:S01]  /*1490*/  @!UP0 USHF.L.U32 UR8, UR8, 0x1, URZ ;  /* 0x0000000108088899 */ /* 0x000fe2000800063f */
[----:B------:R-:W-:Y:S01]  /*14a0*/  CS2R R40, SRZ ;  /* 0x0000000000287805 */ /* 0x000fe2000001ff00 */
[----:B------:R-:W-:-:S04]  /*14b0*/  @!UP0 UIADD3 UR6, -UR6, 0x100000, URZ ;  /* 0x0010000006068890 */ /* 0x000fc8000fffe13f */
[----:B------:R-:W-:Y:S02]  /*14c0*/  @!UP0 USHF.L.U32 UR7, UR6, 0xb, URZ ;  /* 0x0000000b06078899 */ /* 0x000fe4000800063f */
[----:B------:R-:W-:Y:S01]  /*14d0*/  @!UP0 USHF.L.U32 UR6, UR6, 0x1, URZ ;  /* 0x0000000106068899 */ /* 0x000fe2000800063f */
[----:B------:R-:W-:Y:S01]  /*14e0*/  CS2R R42, SRZ ;  /* 0x00000000002a7805 */ /* 0x000fe2000001ff00 */
[----:B------:R-:W-:Y:S01]  /*14f0*/  VOTEU.ALL UP0, P2 ;  /* 0x00000000003f7886 */ /* 0x000fe20001000000 */
[----:B------:R-:W-:Y:S02]  /*1500*/  CS2R R44, SRZ ;  /* 0x00000000002c7805 */ /* 0x000fe4000001ff00 */
[----:B------:R-:W-:Y:S02]  /*1510*/  CS2R R46, SRZ ;  /* 0x00000000002e7805 */ /* 0x000fe4000001ff00 */
[----:B------:R-:W-:Y:S02]  /*1520*/  CS2R R48, SRZ ;  /* 0x0000000000307805 */ /* 0x000fe4000001ff00 */
[----:B------:R-:W-:-:S02]  /*1530*/  CS2R R50, SRZ ;  /* 0x0000000000327805 */ /* 0x000fc4000001ff00 */
[----:B------:R-:W-:Y:S02]  /*1540*/  CS2R R52, SRZ ;  /* 0x0000000000347805 */ /* 0x000fe4000001ff00 */
[----:B------:R-:W-:Y:S01]  /*1550*/  CS2R R54, SRZ ;  /* 0x0000000000367805 */ /* 0x000fe2000001ff00 */
[----:B------:R-:W3:Y:S02]  /*1560*/  FENCE.VIEW.ASYNC.S ;  /* 0x00000000000073c6 */ /* 0x000ee40000000000 */
[----:B---3--:R3:W4:Y:S02]  /*1570*/  @!UP0 SYNCS.EXCH.64 URZ, [UR20+0x6000], UR8 ;  /* 0x00600008143f85b2 */ /* 0x0087240008000100 */
[----:B----4-:R-:W-:Y:S06]  /*1580*/  BAR.SYNC.DEFER_BLOCKING 0x0 ;  /* 0x0000000000007b1d */ /* 0x010fec0000010000 */
[----:B------:R3:W4:Y:S01]  /*1590*/  @!UP1 SYNCS.EXCH.64 URZ, [UR20+0x6008], UR6 ;  /* 0x00600806143f95b2 */ /* 0x0007220008000100 */
[----:B------:R-:W-:Y:S05]  /*15a0*/  @!P1 BRA `(.L_x_47) ;  /* 0x0000000400889947 */ /* 0x000fea0003800000 */
        /* <DEDUP_REMOVED lines=31> */
[----:B------:R-:W-:Y:S01]  /*17a0*/  CS2R R54, SRZ ;  /* 0x0000000000367805 */ /* 0x000fe2000001ff00 */
[----:B------:R-:W-:Y:S01]  /*17b0*/  UMOV UR5, URZ ;  /* 0x0000003f00057c82 */ /* 0x000fe20008000000 */
[----:B------:R-:W-:-:S05]  /*17c0*/  UMOV UR10, URZ ;  /* 0x0000003f000a7c82 */ /* 0x000fca0008000000 */
.L_x_49:
[----:B----4-:R-:W-:Y:S01]  /*17d0*/  BAR.SYNC.DEFER_BLOCKING 0x0 ;  /* 0x0000000000007b1d */ /* 0x010fe20000010000 */
[----:B------:R-:W-:Y:S01]  /*17e0*/  ULEA UR18, UR5, UR20, 0x3 ;  /* 0x0000001405127291 */ /* 0x000fe2000f8e183f */
[----:B-1----:R-:W-:Y:S01]  /*17f0*/  @!P2 IMAD.MOV.U32 R3, RZ, RZ, 0x3000 ;  /* 0x00003000ff03a424 */ /* 0x002fe200078e00ff */
[----:B------:R-:W-:Y:S01]  /*1800*/  ELECT P0, URZ, PT ;  /* 0x00000000003f782f */ /* 0x000fe20003800000 */
[----:B---3--:R-:W-:-:S03]  /*1810*/  ULEA UR8, UR5, UR20, 0xd ;  /* 0x0000001405087291 */ /* 0x008fc6000f8e683f */
[----:B------:R-:W-:Y:S02]  /*1820*/  ISETP.LT.U32.AND P0, PT, R2, 0x20, P0 ;  /* 0x000000200200780c */ /* 0x000fe40000701070 */
[----:B------:R-:W-:Y:S01]  /*1830*/  ELECT P1, URZ, PT ;  /* 0x00000000003f782f */ /* 0x000fe20003820000 */
[----:B------:R-:W-:-:S03]  /*1840*/  ULEA UR12, UR5, UR20, 0xc ;  /* 0x00000014050c7291 */ /* 0x000fc6000f8e603f */
[----:B------:R-:W-:Y:S01]  /*1850*/  ISETP.LT.U32.AND P1, PT, R2, 0x20, P1 ;  /* 0x000000200200780c */ /* 0x000fe20000f21070 */
[----:B------:R-:W-:Y:S01]  /*1860*/  UMOV UR15, UR10 ;  /* 0x0000000a000f7c82 */ /* 0x000fe20008000000 */
[----:B------:R-:W-:-:S05]  /*1870*/  UIADD3 UR12, UR12, 0x4000, URZ ;  /* 0x000040000c0c7890 */ /* 0x000fca000fffe03f */
[----:B------:R-:W-:Y:S01]  /*1880*/  VOTEU.ANY UP0, P0 ;  /* 0x00000000003f7886 */ /* 0x000fe20000000100 */
[----:B------:R-:W-:Y:S01]  /*1890*/  VOTEU.ANY UP2, P0 ;  /* 0x00000000003f7886 */ /* 0x000fe20000040100 */
[----:B------:R1:W-:Y:S01]  /*18a0*/  @!P2 SYNCS.ARRIVE.TRANS64 RZ, [UR18+0x6000], R3 ;  /* 0x00600003ffffa9a7 */ /* 0x0003e20008000012 */
[----:B------:R3:W-:Y:S06]  /*18b0*/  MEMBAR.ALL.CTA ;  /* 0x0000000000007992 */ /* 0x0007ec0000008000 */
[----:B---3--:R-:W3:Y:S01]  /*18c0*/  FENCE.VIEW.ASYNC.S ;  /* 0x00000000000073c6 */ /* 0x008ee20000000000 */
[----:B------:R-:W-:Y:S01]  /*18d0*/  @UP0 UIADD3 UR9, UR18, 0x6000, URZ ;  /* 0x0000600012090890 */ /* 0x000fe2000fffe03f */
[----:B------:R-:W-:Y:S01]  /*18e0*/  @UP0 UMOV UR6, UR28 ;  /* 0x0000001c00060c82 */ /* 0x000fe20008000000 */
[----:B------:R-:W-:Y:S01]  /*18f0*/  @UP0 UMOV UR7, UR29 ;  /* 0x0000001d00070c82 */ /* 0x000fe20008000000 */
[----:B---3--:R-:W-:Y:S01]  /*1900*/  VOTEU.ANY UP1, P1 ;  /* 0x00000000003f7886 */ /* 0x008fe20000820100 */
[----:B------:R-:W-:Y:S01]  /*1910*/  VOTEU.ANY UP3, P1 ;  /* 0x00000000003f7886 */ /* 0x000fe20000860100 */
[----:B-1----:R-:W-:-:S03]  /*1920*/  IMAD.U32 R3, RZ, RZ, UR4 ;  /* 0x00000004ff037e24 */ /* 0x002fc6000f8e00ff */
[----:B------:R-:W-:Y:S01]  /*1930*/  @UP1 UIADD3 UR13, UR18, 0x6000, URZ ;  /* 0x00006000120d1890 */ /* 0x000fe2000fffe03f */
[----:B------:R-:W-:Y:S01]  /*1940*/  @UP1 UMOV UR16, UR30 ;  /* 0x0000001e00101c82 */ /* 0x000fe20008000000 */
[----:B------:R-:W-:Y:S01]  /*1950*/  @UP1 UMOV UR17, UR31 ;  /* 0x0000001f00111c82 */ /* 0x000fe20008000000 */
[----:B------:R-:W-:Y:S01]  /*1960*/  SHF.L.U32 R3, R3, 0x1f, RZ ;  /* 0x0000001f03037819 */ /* 0x000fe200000006ff */
[----:B------:R-:W-:Y:S06]  /*1970*/  BAR.SYNC.DEFER_BLOCKING 0x0 ;  /* 0x0000000000007b1d */ /* 0x000fec0000010000 */
[----:B------:R1:W-:Y:S02]  /*1980*/  @UP2 UTMALDG.2D [UR8], [UR6] ;  /* 0x00000008060025b4 */ /* 0x0003e40008008000 */
[----:B------:R-:W-:Y:S06]  /*1990*/  BAR.SYNC.DEFER_BLOCKING 0x0 ;  /* 0x0000000000007b1d */ /* 0x000fec0000010000 */
[----:B------:R1:W-:Y:S02]  /*19a0*/  @UP3 UTMALDG.2D [UR12], [UR16] ;  /* 0x0000000c100035b4 */ /* 0x0003e40008008000 */
[----:B------:R-:W-:Y:S06]  /*19b0*/  BAR.SYNC.DEFER_BLOCKING 0x0 ;  /* 0x0000000000007b1d */ /* 0x000fec0000010000 */
[----:B------:R-:W3:Y:S02]  /*19c0*/  SYNCS.PHASECHK.TRANS64.TRYWAIT P0, [UR18+0x6000], R3 ;  /* 0x00600003ff0075a7 */ /* 0x000ee40008000152 */
[----:B-1-3--:R-:W-:Y:S05]  /*19d0*/  @!P0 BRA `(.L_x_48) ;  /* 0x0000000400a88947 */ /* 0x00afea0003800000 */
.L_x_50:
[----:B------:R-:W-:Y:S01]  /*19e0*/  USHF.R.U32.HI UR16, URZ, 0x4, UR8 ;  /* 0x000000043f107899 */ /* 0x000fe20008011608 */
[----:B------:R-:W-:Y:S02]  /*19f0*/  WARPGROUP.DEPBAR.LE gsb0, 0x0 ;  /* 0x00008000000079c5 */ /* 0x000fe40000010000 */
[----:B------:R-:W-:Y:S01]  /*1a00*/  USHF.R.U32.HI UR6, URZ, 0x4, UR12 ;  /* 0x000000043f067899 */ /* 0x000fe2000801160c */
[----:B------:R-:W-:Y:S01]  /*1a10*/  WARPGROUP.ARRIVE ;  /* 0x00000000000079c5 */ /* 0x000fe20000000000 */
[----:B------:R-:W-:Y:S01]  /*1a20*/  USGXT.U32 UR16, UR16, 0xe ;  /* 0x0000000e1010789a */ /* 0x000fe20008000000 */
[----:B------:R-:W1:Y:S01]  /*1a30*/  LDC R3, c[0x0][0x230] ;  /* 0x00008c00ff037b82 */ /* 0x000e620000000800 */
[----:B------:R-:W-:Y:S01]  /*1a40*/  USGXT.U32 UR6, UR6, 0xe ;  /* 0x0000000e0606789a */ /* 0x000fe20008000000 */
[----:B------:R-:W-:Y:S01]  /*1a50*/  UMOV UR17, 0x80000020 ;  /* 0x8000002000117882 */ /* 0x000fe20000000000 */
[----:B------:R-:W-:Y:S01]  /*1a60*/  UMOV UR19, 0x40000040 ;  /* 0x4000004000137882 */ /* 0x000fe20000000000 */
[----:B------:R-:W-:Y:S01]  /*1a70*/  UIADD3 UR24, UP0, UR16, 0x2, URZ ;  /* 0x0000000210187890 */ /* 0x000fe2000ff1e03f */
[----:B------:R-:W-:-:S03]  /*1a80*/  UMOV UR7, URZ ;  /* 0x0000003f00077c82 */ /* 0x000fc60008000000 */
[----:B------:R-:W-:Y:S01]  /*1a90*/  UMOV UR18, UR6 ;  /* 0x0000000600127c82 */ /* 0x000fe20008000000 */
[----:B------:R-:W-:Y:S01]  /*1aa0*/  UIADD3.X UR25, UR7, -0x7fffffe0, URZ, UP0, !UPT ;  /* 0x8000002007197890 */ /* 0x000fe200087fe43f */
[----:B------:R-:W-:Y:S01]  /*1ab0*/  HGMMA.64x64x16.F32.BF16 R56, gdesc[UR16].tnspB, R56 ;  /* 0x40e00000103879f0 */ /* 0x000fe20008701838 */
[----:B------:R-:W-:Y:S01]  /*1ac0*/  UMOV UR26, 0x80 ;  /* 0x00000080001a7882 */ /* 0x000fe20000000000 */
[----:B------:R-:W-:Y:S01]  /*1ad0*/  UMOV UR27, 0x40000040 ;  /* 0x40000040001b7882 */ /* 0x000fe20000000000 */
[----:B------:R-:W-:Y:S01]  /*1ae0*/  UMOV UR7, URZ ;  /* 0x0000003f00077c82 */ /* 0x000fe20008000000 */
[----:B------:R-:W-:Y:S02]  /*1af0*/  UIADD3.64 UR16, UR24, 0xfe, URZ ;  /* 0x000000fe18107897 */ /* 0x000fe4000fffe03f */
[----:B------:R-:W-:Y:S02]  /*1b00*/  UIADD3.64 UR26, UR6, UR26, URZ ;  /* 0x0000001a061a7297 */ /* 0x000fe4000fffe03f */
[----:B------:R-:W-:-:S02]  /*1b10*/  UIADD3 UR10, UR10, 0x20, URZ ;  /* 0x000000200a0a7890 */ /* 0x000fc4000fffe03f */
[----:B------:R-:W-:-:S04]  /*1b20*/  UIADD3 UR5, UR5, 0x1, URZ ;  /* 0x0000000105057890 */ /* 0x000fc8000fffe03f */
[----:B-1----:R-:W-:Y:S01]  /*1b30*/  ISETP.LE.AND P0, PT, R3, UR10, PT ;  /* 0x0000000a03007c0c */ /* 0x002fe2000bf03270 */
[----:B------:R-:W-:-:S04]  /*1b40*/  UISETP.NE.U32.AND UP0, UPT, UR5, 0x2, UPT ;  /* 0x000000020500788c */ /* 0x000fc8000bf05070 */
[----:B------:R-:W-:Y:S02]  /*1b50*/  USEL UR6, URZ, 0x1, UP0 ;  /* 0x000000013f067887 */ /* 0x000fe40008000000 */
[----:B------:R-:W-:Y:S02]  /*1b60*/  USEL UR5, UR5, URZ, UP0 ;  /* 0x0000003f05057287 */ /* 0x000fe40008000000 */
[----:B------:R-:W-:Y:S01]  /*1b70*/  ULOP3.LUT UR4, UR4, UR6, URZ, 0x3c, !UPT ;  /* 0x0000000604047292 */ /* 0x000fe2000f8e3c3f */
[----:B------:R-:W-:Y:S01]  /*1b80*/  HGMMA.64x64x16.F32.BF16 R56, gdesc[UR24].tnspB, R56 ;  /* 0x40e00000183879f0 */ /* 0x000fe20008701838 */
[----:B------:R-:W-:-:S03]  /*1b90*/  UIADD3.64 UR24, UR24, 0x100, URZ ;  /* 0x0000010018187897 */ /* 0x000fc6000fffe03f */
[----:B------:R-:W-:Y:S06]  /*1ba0*/  HGMMA.64x64x16.F32.BF16 R24, gdesc[UR16].tnspB, R24 ;  /* 0x40e00000101879f0 */ /* 0x000fec0008701818 */
[----:B------:R-:W-:Y:S01]  /*1bb0*/  HGMMA.64x64x16.F32.BF16 R24, gdesc[UR24].tnspB, R24, gsb0 ;  /* 0x40e00000181879f0 */ /* 0x000fe20008001818 */
[----:B------:R-:W-:Y:S05]  /*1bc0*/  @!P0 BRA `(.L_x_49) ;  /* 0xfffffffc00008947 */ /* 0x000fea000383ffff */
.L_x_47:
[----:B------:R-:W-:Y:S02]  /*1bd0*/  WARPGROUP.DEPBAR.LE gsb0, 0x0 ;  /* 0x00008000000079c5 */ /* 0x000fe40000010000 */
[----:B----4-:R-:W-:Y:S01]  /*1be0*/  BAR.SYNC.DEFER_BLOCKING 0x0 ;  /* 0x0000000000007b1d */ /* 0x010fe20000010000 */
[C---:B-1----:R-:W-:Y:S01]  /*1bf0*/  IMAD.SHL.U32 R3, R0.reuse, 0x80, RZ ;  /* 0x0000008000037824 */ /* 0x042fe200078e00ff */
[----:B------:R-:W-:Y:S01]  /*1c00*/  ELECT P0, URZ, PT ;  /* 0x00000000003f782f */ /* 0x000fe20003800000 */
[----:B------:R-:W-:Y:S01]  /*1c10*/  IMAD.SHL.U32 R4, R0, 0x10, RZ ;  /* 0x0000001000047824 */ /* 0x000fe200078e00ff */
[----:B------:R-:W-:Y:S02]  /*1c20*/  F2FP.BF16.F32.PACK_AB R56, R57, R56 ;  /* 0x000000383938723e */ /* 0x000fe400000010ff */
[----:B------:R-:W-:Y:S01]  /*1c30*/  LOP3.LUT R3, R3, 0x780, RZ, 0xc0, !PT ;  /* 0x0000078003037812 */ /* 0x000fe200078ec0ff */
[----:B------:R-:W-:Y:S01]  /*1c40*/  UMOV UR21, UR14 ;  /* 0x0000000e00157c82 */ /* 0x000fe20008000000 */
[----:B------:R-:W-:Y:S01]  /*1c50*/  F2FP.BF16.F32.PACK_AB R57, R59, R58 ;  /* 0x0000003a3b39723e */ /* 0x000fe200000010ff */
[----:B------:R-:W-:Y:S01]  /*1c60*/  UMOV UR22, UR11 ;  /* 0x0000000b00167c82 */ /* 0x000fe20008000000 */
[----:B------:R-:W-:-:S02]  /*1c70*/  LOP3.LUT R3, R3, 0x70, R4, 0xf8, !PT ;  /* 0x0000007003037812 */ /* 0x000fc400078ef804 */
[----:B------:R-:W-:Y:S02]  /*1c80*/  F2FP.BF16.F32.PACK_AB R24, R25, R24 ;  /* 0x000000181918723e */ /* 0x000fe400000010ff */
[----:B------:R-:W-:Y:S01]  /*1c90*/  LOP3.LUT R3, R3, 0x10, R0, 0x78, !PT ;  /* 0x0000001003037812 */ /* 0x000fe200078e7800 */
[----:B------:R-:W-:Y:S01]  /*1ca0*/  IMAD.SHL.U32 R0, R0, 0x40, RZ ;  /* 0x0000004000007824 */ /* 0x000fe200078e00ff */
[----:B------:R-:W-:Y:S02]  /*1cb0*/  ISETP.LT.U32.AND P0, PT, R2, 0x20, P0 ;  /* 0x000000200200780c */ /* 0x000fe40000701070 */
[----:B------:R-:W-:Y:S02]  /*1cc0*/  F2FP.BF16.F32.PACK_AB R58, R61, R60 ;  /* 0x0000003c3d3a723e */ /* 0x000fe400000010ff */
[----:B------:R-:W-:Y:S02]  /*1cd0*/  LOP3.LUT R0, R3, 0x1800, R0, 0xf8, !PT ;  /* 0x0000180003007812 */ /* 0x000fe400078ef800 */
[----:B------:R-:W-:Y:S01]  /*1ce0*/  F2FP.BF16.F32.PACK_AB R59, R63, R62 ;  /* 0x0000003e3f3b723e */ /* 0x000fe200000010ff */
[----:B------:R-:W1:Y:S02]  /*1cf0*/  @!P2 SYNCS.CCTL.IV [UR20+0x6000] ;  /* 0x00600000ff00a9b1 */ /* 0x000e640008000014 */
[----:B-1----:R-:W-:Y:S01]  /*1d00*/  BAR.SYNC.DEFER_BLOCKING 0x0 ;  /* 0x0000000000007b1d */ /* 0x002fe20000010000 */
[C---:B------:R-:W-:Y:S01]  /*1d10*/  LOP3.LUT R3, R0.reuse, 0x20, RZ, 0x3c, !PT ;  /* 0x0000002000037812 */ /* 0x040fe200078e3cff */
[C---:B------:R-:W-:Y:S01]  /*1d20*/  VIADD R2, R0.reuse, UR20 ;  /* 0x0000001400027c36 */ /* 0x040fe20008000000 */
[----:B------:R-:W-:-:S02]  /*1d30*/  LOP3.LUT R4, R0, 0x40, RZ, 0x3c, !PT ;  /* 0x0000004000047812 */ /* 0x000fc400078e3cff */
[----:B------:R-:W-:Y:S01]  /*1d40*/  F2FP.BF16.F32.PACK_AB R64, R65, R64 ;  /* 0x000000404140723e */ /* 0x000fe200000010ff */
[----:B------:R-:W-:Y:S01]  /*1d50*/  VIADD R3, R3, UR20 ;  /* 0x0000001403037c36 */ /* 0x000fe20008000000 */
[----:B------:R-:W-:Y:S01]  /*1d60*/  F2FP.BF16.F32.PACK_AB R25, R27, R26 ;  /* 0x0000001a1b19723e */ /* 0x000fe200000010ff */
[----:B------:R-:W-:Y:S01]  /*1d70*/  VIADD R4, R4, UR20 ;  /* 0x0000001404047c36 */ /* 0x000fe20008000000 */
[----:B------:R-:W-:Y:S01]  /*1d80*/  F2FP.BF16.F32.PACK_AB R65, R67, R66 ;  /* 0x000000424341723e */ /* 0x000fe200000010ff */
[----:B------:R-:W-:Y:S01]  /*1d90*/  VOTEU.ANY UP0, P0 ;  /* 0x00000000003f7886 */ /* 0x000fe20000000100 */
[----:B------:R-:W-:Y:S01]  /*1da0*/  F2FP.BF16.F32.PACK_AB R26, R29, R28 ;  /* 0x0000001c1d1a723e */ /* 0x000fe200000010ff */
[----:B------:R-:W-:Y:S01]  /*1db0*/  VOTEU.ANY UP1, P0 ;  /* 0x00000000003f7886 */ /* 0x000fe20000020100 */
[----:B------:R-:W-:Y:S02]  /*1dc0*/  F2FP.BF16.F32.PACK_AB R27, R31, R30 ;  /* 0x0000001e1f1b723e */ /* 0x000fe400000010ff */
[----:B------:R-:W-:Y:S01]  /*1dd0*/  F2FP.BF16.F32.PACK_AB R32, R33, R32 ;  /* 0x000000202120723e */ /* 0x000fe200000010ff */
[----:B---3--:R-:W-:Y:S01]  /*1de0*/  @UP0 UMOV UR6, UR32 ;  /* 0x0000002000060c82 */ /* 0x008fe20008000000 */
[----:B------:R-:W-:Y:S01]  /*1df0*/  LOP3.LUT R0, R0, 0x60, RZ, 0x3c, !PT ;  /* 0x0000006000007812 */ /* 0x000fe200078e3cff */
[----:B------:R-:W-:Y:S01]  /*1e00*/  @UP0 UMOV UR7, UR33 ;  /* 0x0000002100070c82 */ /* 0x000fe20008000000 */
[----:B------:R-:W-:-:S02]  /*1e10*/  F2FP.BF16.F32.PACK_AB R66, R69, R68 ;  /* 0x000000444542723e */ /* 0x000fc400000010ff */
[----:B------:R-:W-:Y:S01]  /*1e20*/  F2FP.BF16.F32.PACK_AB R67, R71, R70 ;  /* 0x000000464743723e */ /* 0x000fe200000010ff */
[----:B------:R-:W-:Y:S01]  /*1e30*/  VIADD R0, R0, UR20 ;  /* 0x0000001400007c36 */ /* 0x000fe20008000000 */
[----:B------:R-:W-:Y:S01]  /*1e40*/  F2FP.BF16.F32.PACK_AB R72, R73, R72 ;  /* 0x000000484948723e */ /* 0x000fe200000010ff */
[----:B------:R-:W1:Y:S01]  /*1e50*/  @!P2 SYNCS.CCTL.IV [UR20+0x6008] ;  /* 0x00600800ff00a9b1 */ /* 0x000e620008000014 */
[----:B------:R-:W-:Y:S01]  /*1e60*/  F2FP.BF16.F32.PACK_AB R33, R35, R34 ;  /* 0x000000222321723e */ /* 0x000fe200000010ff */
[----:B-1----:R-:W-:Y:S01]  /*1e70*/  STSM.16.M88.4 [R2], R56 ;  /* 0x0000003802007844 */ /* 0x002fe20000000200 */
[----:B------:R-:W-:Y:S02]  /*1e80*/  F2FP.BF16.F32.PACK_AB R73, R75, R74 ;  /* 0x0000004a4b49723e */ /* 0x000fe400000010ff */
[----:B------:R-:W-:Y:S01]  /*1e90*/  F2FP.BF16.F32.PACK_AB R34, R37, R36 ;  /* 0x000000242522723e */ /* 0x000fe200000010ff */
[----:B------:R-:W-:Y:S01]  /*1ea0*/  STSM.16.M88.4 [R2+0x2000], R24 ;  /* 0x0020001802007844 */ /* 0x000fe20000000200 */
[----:B------:R-:W-:-:S02]  /*1eb0*/  F2FP.BF16.F32.PACK_AB R35, R39, R38 ;  /* 0x000000262723723e */ /* 0x000fc400000010ff */
[----:B------:R-:W-:Y:S01]  /*1ec0*/  F2FP.BF16.F32.PACK_AB R40, R41, R40 ;  /* 0x000000282928723e */ /* 0x000fe200000010ff */
[----:B------:R-:W-:Y:S01]  /*1ed0*/  STSM.16.M88.4 [R3], R64 ;  /* 0x0000004003007844 */ /* 0x000fe20000000200 */
[----:B------:R-:W-:Y:S02]  /*1ee0*/  F2FP.BF16.F32.PACK_AB R74, R77, R76 ;  /* 0x0000004c4d4a723e */ /* 0x000fe400000010ff */
[----:B------:R-:W-:Y:S01]  /*1ef0*/  F2FP.BF16.F32.PACK_AB R75, R79, R78 ;  /* 0x0000004e4f4b723e */ /* 0x000fe200000010ff */
[----:B------:R-:W-:Y:S01]  /*1f00*/  STSM.16.M88.4 [R3+0x2000], R32 ;  /* 0x0020002003007844 */ /* 0x000fe20000000200 */
[----:B------:R-:W-:Y:S02]  /*1f10*/  F2FP.BF16.F32.PACK_AB R80, R81, R80 ;  /* 0x000000505150723e */ /* 0x000fe400000010ff */
[----:B------:R-:W-:Y:S01]  /*1f20*/  F2FP.BF16.F32.PACK_AB R41, R43, R42 ;  /* 0x0000002a2b29723e */ /* 0x000fe200000010ff */
[----:B------:R-:W-:Y:S01]  /*1f30*/  STSM.16.M88.4 [R4], R72 ;  /* 0x0000004804007844 */ /* 0x000fe20000000200 */
[----:B------:R-:W-:-:S02]  /*1f40*/  F2FP.BF16.F32.PACK_AB R81, R83, R82 ;  /* 0x000000525351723e */ /* 0x000fc400000010ff */
[----:B------:R-:W-:Y:S02]  /*1f50*/  F2FP.BF16.F32.PACK_AB R42, R45, R44 ;  /* 0x0000002c2d2a723e */ /* 0x000fe400000010ff */
[----:B------:R-:W-:Y:S02]  /*1f60*/  F2FP.BF16.F32.PACK_AB R43, R47, R46 ;  /* 0x0000002e2f2b723e */ /* 0x000fe400000010ff */
[----:B------:R-:W-:Y:S02]  /*1f70*/  F2FP.BF16.F32.PACK_AB R48, R49, R48 ;  /* 0x000000303130723e */ /* 0x000fe400000010ff */
[----:B------:R-:W-:Y:S01]  /*1f80*/  F2FP.BF16.F32.PACK_AB R82, R85, R84 ;  /* 0x000000545552723e */ /* 0x000fe200000010ff */
[----:B------:R-:W-:Y:S01]  /*1f90*/  STSM.16.M88.4 [R4+0x2000], R40 ;  /* 0x0020002804007844 */ /* 0x000fe20000000200 */
[----:B------:R-:W-:Y:S02]  /*1fa0*/  F2FP.BF16.F32.PACK_AB R83, R87, R86 ;  /* 0x000000565753723e */ /* 0x000fe400000010ff */
[----:B------:R-:W-:-:S02]  /*1fb0*/  F2FP.BF16.F32.PACK_AB R49, R51, R50 ;  /* 0x000000323331723e */ /* 0x000fc400000010ff */
[----:B------:R-:W-:Y:S01]  /*1fc0*/  F2FP.BF16.F32.PACK_AB R50, R53, R52 ;  /* 0x000000343532723e */ /* 0x000fe200000010ff */
[----:B------:R-:W-:Y:S01]  /*1fd0*/  STSM.16.M88.4 [R0], R80 ;  /* 0x0000005000007844 */ /* 0x000fe20000000200 */
[----:B------:R-:W-:-:S05]  /*1fe0*/  F2FP.BF16.F32.PACK_AB R51, R55, R54 ;  /* 0x000000363733723e */ /* 0x000fca00000010ff */
[----:B------:R-:W-:Y:S01]  /*1ff0*/  STSM.16.M88.4 [R0+0x2000], R48 ;  /* 0x0020003000007844 */ /* 0x000fe20000000200 */
[----:B------:R1:W-:Y:S06]  /*2000*/  MEMBAR.ALL.CTA ;  /* 0x0000000000007992 */ /* 0x0003ec0000008000 */
[----:B-1----:R-:W1:Y:S02]  /*2010*/  FENCE.VIEW.ASYNC.S ;  /* 0x00000000000073c6 */ /* 0x002e640000000000 */
[----:B-1----:R-:W-:Y:S06]  /*2020*/  BAR.SYNC.DEFER_BLOCKING 0x0 ;  /* 0x0000000000007b1d */ /* 0x002fec0000010000 */
[----:B------:R1:W-:Y:S01]  /*2030*/  @UP1 UTMASTG.2D [UR20], [UR6] ;  /* 0x00000014060013b5 */ /* 0x0003e20008008000 */
[----:B------:R0:W-:Y:S01]  /*2040*/  UTMACMDFLUSH ;  /* 0x00000000000079b7 */ /* 0x0001e20000000000 */
[----:B------:R-:W-:-:S04]  /*2050*/  DEPBAR.LE SB0, 0x0 ;  /* 0x000080000000791a */ /* 0x000fc80000000000 */
[----:B------:R-:W-:Y:S06]  /*2060*/  BAR.SYNC.DEFER_BLOCKING 0x0 ;  /* 0x0000000000007b1d */ /* 0x000fec0000010000 */
[----:B-1----:R-:W-:Y:S05]  /*2070*/  EXIT ;  /* 0x000000000000794d */ /* 0x002fea0003800000 */
.L_x_48:
[----:B------:R-:W1:Y:S02]  /*2080*/  SYNCS.PHASECHK.TRANS64.TRYWAIT P0, [UR18+0x6000], R3 ;  /* 0x00600003ff0075a7 */ /* 0x000e640008000152 */
[----:B-1----:R-:W-:Y:S05]  /*2090*/  @!P0 BRA `(.L_x_48) ;  /* 0xfffffffc00f88947 */ /* 0x002fea000383ffff */
[----:B------:R-:W-:Y:S05]  /*20a0*/  BRA `(.L_x_50) ;  /* 0xfffffff8004c7947 */ /* 0x000fea000383ffff */
.L_x_51:
[----:B------:R-:W-:-:S00]  /*20b0*/  BRA `(.L_x_51) ;  /* 0xfffffffc00fc7947 */ /* 0x000fc0000383ffff */
[----:B------:R-:W-:-:S00]  /*20c0*/  NOP ;  /* 0x0000000000007918 */ /* 0x000fc00000000000 */
        /* <DEDUP_REMOVED lines=11> */
.L_x_52:


//--------------------- .nv.shared.gluon_wgmma    --------------------------
	.section	.nv.shared.gluon_wgmma,"aw",@nobits
	.sectionflags	@""
	.align	16
	.zero		1024


//--------------------- .nv.shared.reserved.0     --------------------------
	.section	.nv.shared.reserved.0,"aw",@nobits
	.weak		__nv_reservedSMEM_offset_0_alias
	.size		__nv_reservedSMEM_offset_0_alias, 0, 0
	.other		__nv_reservedSMEM_offset_0_alias,@"STO_CUDA_RESERVED_SHARED STV_DEFAULT"
__nv_reservedSMEM_offset_0_alias:
	.zero		0


//--------------------- .nv.constant0.gluon_wgmma --------------------------
	.section	.nv.constant0.gluon_wgmma,"a",@progbits
	.sectionflags	@""
	.align	4
.nv.constant0.gluon_wgmma:
	.zero		608


//--------------------- SYMBOLS --------------------------

	.type		.nv.reservedSmem.offset0,@object
	.size		.nv.reservedSmem.offset0,0x4
